	.target	sm_100a

	.elftype	@"ET_EXEC"


//--------------------- .note.nv.tkinfo           --------------------------
	.section	.note.nv.tkinfo,"",@"SHT_NOTE"
	.sectionflags	@"SHF_NOTE_NV_TKINFO"
	.tkinfo
        /*0018*/ 	.word	0x00000002
        /*0030*/ 	.string	""
        /*0030*/ 	.string	"ptxas"
        /*0030*/ 	.string	"Cuda compilation tools, release 13.0, V13.0.88"
        /*0030*/ 	.string	"Build cuda_13.0.r13.0/compiler.36424714_0"
        /*0030*/ 	.string	"-arch sm_100a -m 64 "



//--------------------- .note.nv.cuinfo           --------------------------
	.section	.note.nv.cuinfo,"",@"SHT_NOTE"
	.sectionflags	@"SHF_NOTE_NV_CUINFO"
        /*0018*/ 	.short	0x0002
        /*001a*/ 	.short	0x0064
        /*001c*/ 	.short	0x0082
	.zero		2


//--------------------- .nv.info                  --------------------------
	.section	.nv.info,"",@"SHT_CUDA_INFO"
	.align	4


	//----- nvinfo : EIATTR_REGCOUNT
	.align		4
        /*0000*/ 	.byte	0x04, 0x2f
        /*0002*/ 	.short	(.L_20 - .L_19)
	.align		4
.L_19:
        /*0004*/ 	.word	index@(_ZN7cutlass13device_kernelINS_4gemm6kernel13GemmUniversalIN4cute5tupleIJiiiiEEENS1_10collective13CollectiveMmaINS1_35MainloopSm100TmaUmmaWarpSpecializedILi4ELi2ELi4ENS5_IJNS4_1CILi1EEENSA_ILi2EEESB_EEEEENS5_IJNSA_ILi64EEENSA_ILi256EEESF_EEENS_12float_e4m3_tENS5_IJlSB_lEEESI_SJ_NS4_8TiledMMAINS4_8MMA_AtomIJNS4_10MMA_TraitsINS4_19SM100_MMA_F8F6F4_SSEJSI_SI_fSF_SG_NS4_17integral_constantINS4_4UMMA5MajorELSQ_0EEESR_NSO_INSP_7ScaleInELSS_0EEEST_EEEEEENS4_6LayoutINS5_IJSB_SB_SB_EEENS5_IJNSA_ILi0EEESY_SY_EEEEENS5_IJNS4_10UnderscoreES11_S11_EEEEENS4_23SM90_TMA_LOAD_MULTICASTENS4_14ComposedLayoutINS4_7SwizzleILi2ELi4ELi3EEENS4_18smem_ptr_flag_bitsILi8EEENSW_INS5_IJNSA_ILi8EEESF_EEENS5_IJSF_SB_EEEEEEEvNS4_8identityENS4_13SM90_TMA_LOADES1E_vS1F_EENS_8epilogue10collective18CollectiveEpilogueINS1I_23Sm100TmaWarpSpecializedILi4ELi2ELi32ELb0ELb0EEEJSH_NS5_IJNSW_ISF_SB_EES1N_EEESI_SJ_SI_SJ_NS1I_6fusion15FusionCallbacksIS1M_NS1P_17LinearCombinationISI_fSI_fLNS_15FloatRoundStyleE2EEESH_S1O_JEEENS4_5SM1004TMEM4LOAD26SM100_TMEM_LOAD_16dp32b32xES1G_S1E_NS4_39AutoVectorizingCopyWithAssumedAlignmentILi128EEENS4_14SM90_TMA_STOREES1E_S20_S20_EEEvvEEEEvNT_6ParamsE)
        /*0008*/ 	.word	0x00000075


	//----- nvinfo : EIATTR_FRAME_SIZE
	.align		4
.L_20:
        /*000c*/ 	.byte	0x04, 0x11
        /*000e*/ 	.short	(.L_22 - .L_21)
	.align		4
.L_21:
        /*0010*/ 	.word	index@($__internal_2_$__cuda_sm10x_tcgen05_guardrail_trap_unallocated_columns_being_dealloced)
        /*0014*/ 	.word	0x00000000


	//----- nvinfo : EIATTR_FRAME_SIZE
	.align		4
.L_22:
        /*0018*/ 	.byte	0x04, 0x11
        /*001a*/ 	.short	(.L_24 - .L_23)
	.align		4
.L_23:
        /*001c*/ 	.word	index@($__internal_1_$__cuda_sm10x_tcgen05_guardrail_trap_phase_invalid_during_alloc)
        /*0020*/ 	.word	0x00000000


	//----- nvinfo : EIATTR_FRAME_SIZE
	.align		4
.L_24:
        /*0024*/ 	.byte	0x04, 0x11
        /*0026*/ 	.short	(.L_26 - .L_25)
	.align		4
.L_25:
        /*0028*/ 	.word	index@($__internal_0_$__cuda_sm10x_tcgen05_guardrail_trap_col_being_dealloced_not_returned_by_alloc)
        /*002c*/ 	.word	0x00000000


	//----- nvinfo : EIATTR_FRAME_SIZE
	.align		4
.L_26:
        /*0030*/ 	.byte	0x04, 0x11
        /*0032*/ 	.short	(.L_28 - .L_27)
	.align		4
.L_27:
        /*0034*/ 	.word	index@(_ZN7cutlass13device_kernelINS_4gemm6kernel13GemmUniversalIN4cute5tupleIJiiiiEEENS1_10collective13CollectiveMmaINS1_35MainloopSm100TmaUmmaWarpSpecializedILi4ELi2ELi4ENS5_IJNS4_1CILi1EEENSA_ILi2EEESB_EEEEENS5_IJNSA_ILi64EEENSA_ILi256EEESF_EEENS_12float_e4m3_tENS5_IJlSB_lEEESI_SJ_NS4_8TiledMMAINS4_8MMA_AtomIJNS4_10MMA_TraitsINS4_19SM100_MMA_F8F6F4_SSEJSI_SI_fSF_SG_NS4_17integral_constantINS4_4UMMA5MajorELSQ_0EEESR_NSO_INSP_7ScaleInELSS_0EEEST_EEEEEENS4_6LayoutINS5_IJSB_SB_SB_EEENS5_IJNSA_ILi0EEESY_SY_EEEEENS5_IJNS4_10UnderscoreES11_S11_EEEEENS4_23SM90_TMA_LOAD_MULTICASTENS4_14ComposedLayoutINS4_7SwizzleILi2ELi4ELi3EEENS4_18smem_ptr_flag_bitsILi8EEENSW_INS5_IJNSA_ILi8EEESF_EEENS5_IJSF_SB_EEEEEEEvNS4_8identityENS4_13SM90_TMA_LOADES1E_vS1F_EENS_8epilogue10collective18CollectiveEpilogueINS1I_23Sm100TmaWarpSpecializedILi4ELi2ELi32ELb0ELb0EEEJSH_NS5_IJNSW_ISF_SB_EES1N_EEESI_SJ_SI_SJ_NS1I_6fusion15FusionCallbacksIS1M_NS1P_17LinearCombinationISI_fSI_fLNS_15FloatRoundStyleE2EEESH_S1O_JEEENS4_5SM1004TMEM4LOAD26SM100_TMEM_LOAD_16dp32b32xES1G_S1E_NS4_39AutoVectorizingCopyWithAssumedAlignmentILi128EEENS4_14SM90_TMA_STOREES1E_S20_S20_EEEvvEEEEvNT_6ParamsE)
        /*0038*/ 	.word	0x00000000


	//----- nvinfo : EIATTR_MIN_STACK_SIZE
	.align		4
.L_28:
        /*003c*/ 	.byte	0x04, 0x12
        /*003e*/ 	.short	(.L_30 - .L_29)
	.align		4
.L_29:
        /*0040*/ 	.word	index@(_ZN7cutlass13device_kernelINS_4gemm6kernel13GemmUniversalIN4cute5tupleIJiiiiEEENS1_10collective13CollectiveMmaINS1_35MainloopSm100TmaUmmaWarpSpecializedILi4ELi2ELi4ENS5_IJNS4_1CILi1EEENSA_ILi2EEESB_EEEEENS5_IJNSA_ILi64EEENSA_ILi256EEESF_EEENS_12float_e4m3_tENS5_IJlSB_lEEESI_SJ_NS4_8TiledMMAINS4_8MMA_AtomIJNS4_10MMA_TraitsINS4_19SM100_MMA_F8F6F4_SSEJSI_SI_fSF_SG_NS4_17integral_constantINS4_4UMMA5MajorELSQ_0EEESR_NSO_INSP_7ScaleInELSS_0EEEST_EEEEEENS4_6LayoutINS5_IJSB_SB_SB_EEENS5_IJNSA_ILi0EEESY_SY_EEEEENS5_IJNS4_10UnderscoreES11_S11_EEEEENS4_23SM90_TMA_LOAD_MULTICASTENS4_14ComposedLayoutINS4_7SwizzleILi2ELi4ELi3EEENS4_18smem_ptr_flag_bitsILi8EEENSW_INS5_IJNSA_ILi8EEESF_EEENS5_IJSF_SB_EEEEEEEvNS4_8identityENS4_13SM90_TMA_LOADES1E_vS1F_EENS_8epilogue10collective18CollectiveEpilogueINS1I_23Sm100TmaWarpSpecializedILi4ELi2ELi32ELb0ELb0EEEJSH_NS5_IJNSW_ISF_SB_EES1N_EEESI_SJ_SI_SJ_NS1I_6fusion15FusionCallbacksIS1M_NS1P_17LinearCombinationISI_fSI_fLNS_15FloatRoundStyleE2EEESH_S1O_JEEENS4_5SM1004TMEM4LOAD26SM100_TMEM_LOAD_16dp32b32xES1G_S1E_NS4_39AutoVectorizingCopyWithAssumedAlignmentILi128EEENS4_14SM90_TMA_STOREES1E_S20_S20_EEEvvEEEEvNT_6ParamsE)
        /*0044*/ 	.word	0x00000000
.L_30:


//--------------------- .nv.compat                --------------------------
	.section	.nv.compat,"",@"SHT_CUDA_COMPAT_INFO"
	.align	4
        /*0000*/ 	.byte	0x02, 0x09, 0x01, 0x00, 0x02, 0x02, 0x02, 0x00, 0x02, 0x05, 0x05, 0x00, 0x03, 0x07, 0x01, 0x01
        /*0010*/ 	.byte	0x02, 0x03, 0x01, 0x00, 0x02, 0x06, 0x01, 0x00, 0x04, 0x0b, 0x08, 0x00, 0x09, 0x00, 0x00, 0x00
        /*0020*/ 	.byte	0x00, 0x00, 0x00, 0x00


//--------------------- .nv.info._ZN7cutlass13device_kernelINS_4gemm6kernel13GemmUniversalIN4cute5tupleIJiiiiEEENS1_10collective13CollectiveMmaINS1_35MainloopSm100TmaUmmaWarpSpecializedILi4ELi2ELi4ENS5_IJNS4_1CILi1EEENSA_ILi2EEESB_EEEEENS5_IJNSA_ILi64EEENSA_ILi256EEESF_EEENS_12float_e4m3_tENS5_IJlSB_lEEESI_SJ_NS4_8TiledMMAINS4_8MMA_AtomIJNS4_10MMA_TraitsINS4_19SM100_MMA_F8F6F4_SSEJSI_SI_fSF_SG_NS4_17integral_constantINS4_4UMMA5MajorELSQ_0EEESR_NSO_INSP_7ScaleInELSS_0EEEST_EEEEEENS4_6LayoutINS5_IJSB_SB_SB_EEENS5_IJNSA_ILi0EEESY_SY_EEEEENS5_IJNS4_10UnderscoreES11_S11_EEEEENS4_23SM90_TMA_LOAD_MULTICASTENS4_14ComposedLayoutINS4_7SwizzleILi2ELi4ELi3EEENS4_18smem_ptr_flag_bitsILi8EEENSW_INS5_IJNSA_ILi8EEESF_EEENS5_IJSF_SB_EEEEEEEvNS4_8identityENS4_13SM90_TMA_LOADES1E_vS1F_EENS_8epilogue10collective18CollectiveEpilogueINS1I_23Sm100TmaWarpSpecializedILi4ELi2ELi32ELb0ELb0EEEJSH_NS5_IJNSW_ISF_SB_EES1N_EEESI_SJ_SI_SJ_NS1I_6fusion15FusionCallbacksIS1M_NS1P_17LinearCombinationISI_fSI_fLNS_15FloatRoundStyleE2EEESH_S1O_JEEENS4_5SM1004TMEM4LOAD26SM100_TMEM_LOAD_16dp32b32xES1G_S1E_NS4_39AutoVectorizingCopyWithAssumedAlignmentILi128EEENS4_14SM90_TMA_STOREES1E_S20_S20_EEEvvEEEEvNT_6ParamsE --------------------------
	.section	.nv.info._ZN7cutlass13device_kernelINS_4gemm6kernel13GemmUniversalIN4cute5tupleIJiiiiEEENS1_10collective13CollectiveMmaINS1_35MainloopSm100TmaUmmaWarpSpecializedILi4ELi2ELi4ENS5_IJNS4_1CILi1EEENSA_ILi2EEESB_EEEEENS5_IJNSA_ILi64EEENSA_ILi256EEESF_EEENS_12float_e4m3_tENS5_IJlSB_lEEESI_SJ_NS4_8TiledMMAINS4_8MMA_AtomIJNS4_10MMA_TraitsINS4_19SM100_MMA_F8F6F4_SSEJSI_SI_fSF_SG_NS4_17integral_constantINS4_4UMMA5MajorELSQ_0EEESR_NSO_INSP_7ScaleInELSS_0EEEST_EEEEEENS4_6LayoutINS5_IJSB_SB_SB_EEENS5_IJNSA_ILi0EEESY_SY_EEEEENS5_IJNS4_10UnderscoreES11_S11_EEEEENS4_23SM90_TMA_LOAD_MULTICASTENS4_14ComposedLayoutINS4_7SwizzleILi2ELi4ELi3EEENS4_18smem_ptr_flag_bitsILi8EEENSW_INS5_IJNSA_ILi8EEESF_EEENS5_IJSF_SB_EEEEEEEvNS4_8identityENS4_13SM90_TMA_LOADES1E_vS1F_EENS_8epilogue10collective18CollectiveEpilogueINS1I_23Sm100TmaWarpSpecializedILi4ELi2ELi32ELb0ELb0EEEJSH_NS5_IJNSW_ISF_SB_EES1N_EEESI_SJ_SI_SJ_NS1I_6fusion15FusionCallbacksIS1M_NS1P_17LinearCombinationISI_fSI_fLNS_15FloatRoundStyleE2EEESH_S1O_JEEENS4_5SM1004TMEM4LOAD26SM100_TMEM_LOAD_16dp32b32xES1G_S1E_NS4_39AutoVectorizingCopyWithAssumedAlignmentILi128EEENS4_14SM90_TMA_STOREES1E_S20_S20_EEEvvEEEEvNT_6ParamsE,"",@"SHT_CUDA_INFO"
	.sectionflags	@""
	.align	4


	//----- nvinfo : EIATTR_CUDA_API_VERSION
	.align		4
        /*0000*/ 	.byte	0x04, 0x37
        /*0002*/ 	.short	(.L_32 - .L_31)
.L_31:
        /*0004*/ 	.word	0x00000082


	//----- nvinfo : EIATTR_KPARAM_INFO
	.align		4
.L_32:
        /*0008*/ 	.byte	0x04, 0x17
        /*000a*/ 	.short	(.L_34 - .L_33)
.L_33:
        /*000c*/ 	.word	0x00000000
        /*0010*/ 	.short	0x0000
        /*0012*/ 	.short	0x0000
        /*0014*/ 	.byte	0x00, 0xf0, 0x01, 0x20


	//----- nvinfo : EIATTR_AT_ENTRY_FRAGMENTS
	.align		4
.L_34:
        /*0018*/ 	.byte	0x04, 0x4f
        /*001a*/ 	.short	(.L_36 - .L_35)


	//   ....[0]....
.L_35:
        /*001c*/ 	.word	0x00000006


	//----- nvinfo : EIATTR_RESERVED_SMEM_USED
	.align		4
.L_36:
        /*0020*/ 	.byte	0x01, 0x41
	.zero		2


	//----- nvinfo : EIATTR_SPARSE_MMA_MASK
	.align		4
        /*0024*/ 	.byte	0x03, 0x50
        /*0026*/ 	.short	0x0000


	//----- nvinfo : EIATTR_TCGEN05_1CTA_USED
	.align		4
        /*0028*/ 	.byte	0x01, 0x51
	.zero		2


	//----- nvinfo : EIATTR_MAXREG_COUNT
	.align		4
        /*002c*/ 	.byte	0x03, 0x1b
        /*002e*/ 	.short	0x00ff


	//----- nvinfo : EIATTR_NUM_BARRIERS
	.align		4
        /*0030*/ 	.byte	0x02, 0x4c
        /*0032*/ 	.byte	0x07
	.zero		1


	//----- nvinfo : EIATTR_EXTERNS
	.align		4
        /*0034*/ 	.byte	0x04, 0x0f
        /*0036*/ 	.short	(.L_38 - .L_37)


	//   ....[0]....
	.align		4
.L_37:
        /*0038*/ 	.word	index@(__assertfail)


	//----- nvinfo : EIATTR_MERCURY_ISA_VERSION
	.align		4
.L_38:
        /*003c*/ 	.byte	0x03, 0x5f
        /*003e*/ 	.short	0x0101


	//----- nvinfo : EIATTR_INT_WARP_WIDE_INSTR_OFFSETS
	.align		4
        /*0040*/ 	.byte	0x04, 0x31
        /*0042*/ 	.short	(.L_40 - .L_39)


	//   ....[0]....
.L_39:
        /*0044*/ 	.word	0x00003c10


	//   ....[1]....
        /*0048*/ 	.word	0x00003c30


	//   ....[2]....
        /*004c*/ 	.word	0x00003c60


	//   ....[3]....
        /*0050*/ 	.word	0x000047e0


	//   ....[4]....
        /*0054*/ 	.word	0x00004850


	//   ....[5]....
        /*0058*/ 	.word	0x00004920


	//   ....[6]....
        /*005c*/ 	.word	0x000049a0


	//   ....[7]....
        /*0060*/ 	.word	0x00004a90


	//   ....[8]....
        /*0064*/ 	.word	0x00004b10


	//   ....[9]....
        /*0068*/ 	.word	0x00004bf0


	//   ....[10]....
        /*006c*/ 	.word	0x00004ca0


	//----- nvinfo : EIATTR_COOP_GROUP_MASK_REGIDS
	.align		4
.L_40:
        /*0070*/ 	.byte	0x04, 0x29
        /*0072*/ 	.short	(.L_42 - .L_41)


	//   ....[0]....
.L_41:
        /*0074*/ 	.word	0xffffffff


	//   ....[1]....
        /*0078*/ 	.word	0xffffffff


	//   ....[2]....
        /*007c*/ 	.word	0xffffffff


	//   ....[3]....
        /*0080*/ 	.word	0xffffffff


	//   ....[4]....
        /*0084*/ 	.word	0xffffffff


	//   ....[5]....
        /*0088*/ 	.word	0xffffffff


	//   ....[6]....
        /*008c*/ 	.word	0xffffffff


	//   ....[7]....
        /*0090*/ 	.word	0xffffffff


	//   ....[8]....
        /*0094*/ 	.word	0xffffffff


	//   ....[9]....
        /*0098*/ 	.word	0xffffffff


	//   ....[10]....
        /*009c*/ 	.word	0xffffffff


	//   ....[11]....
        /*00a0*/ 	.word	0xffffffff


	//   ....[12]....
        /*00a4*/ 	.word	0xffffffff


	//   ....[13]....
        /*00a8*/ 	.word	0xffffffff


	//----- nvinfo : EIATTR_COOP_GROUP_INSTR_OFFSETS
	.align		4
.L_42:
        /*00ac*/ 	.byte	0x04, 0x28
        /*00ae*/ 	.short	(.L_44 - .L_43)


	//   ....[0]....
.L_43:
        /*00b0*/ 	.word	0x00000080


	//   ....[1]....
        /*00b4*/ 	.word	0x000004f0


	//   ....[2]....
        /*00b8*/ 	.word	0x000006a0


	//   ....[3]....
        /*00bc*/ 	.word	0x00000840


	//   ....[4]....
        /*00c0*/ 	.word	0x00000940


	//   ....[5]....
        /*00c4*/ 	.word	0x00000ab0


	//   ....[6]....
        /*00c8*/ 	.word	0x00000c50


	//   ....[7]....
        /*00cc*/ 	.word	0x00000e00


	//   ....[8]....
        /*00d0*/ 	.word	0x00002000


	//   ....[9]....
        /*00d4*/ 	.word	0x00002ee0


	//   ....[10]....
        /*00d8*/ 	.word	0x000030f0


	//   ....[11]....
        /*00dc*/ 	.word	0x00003120


	//   ....[12]....
        /*00e0*/ 	.word	0x00003af0


	//   ....[13]....
        /*00e4*/ 	.word	0x00003d20


	//----- nvinfo : EIATTR_VRC_CTA_INIT_COUNT
	.align		4
.L_44:
        /*00e8*/ 	.byte	0x02, 0x4a
        /*00ea*/ 	.byte	0x80
	.zero		1


	//----- nvinfo : EIATTR_SYSCALL_OFFSETS
	.align		4
        /*00ec*/ 	.byte	0x04, 0x46
        /*00ee*/ 	.short	(.L_46 - .L_45)


	//   ....[0]....
.L_45:
        /*00f0*/ 	.word	0x00005930


	//   ....[1]....
        /*00f4*/ 	.word	0x00005a70


	//   ....[2]....
        /*00f8*/ 	.word	0x000062a0


	//   ....[3]....
        /*00fc*/ 	.word	0x00007030


	//   ....[4]....
        /*0100*/ 	.word	0x00007d80


	//   ....[5]....
        /*0104*/ 	.word	0x00008b00


	//----- nvinfo : EIATTR_MBARRIER_INSTR_OFFSETS
	.align		4
.L_46:
        /*0108*/ 	.byte	0x04, 0x39
        /*010a*/ 	.short	(.L_48 - .L_47)


	//   ....[0]....
.L_47:
        /*010c*/ 	.word	0x00000610
        /*0110*/ 	.word	0x000000ff
        /*0114*/ 	.word	0x00000000
        /*0118*/ 	.short	0x0100
        /*011a*/ 	.byte	0x04
	.zero		1


	//   ....[1]....
        /*011c*/ 	.word	0x00000620
        /*0120*/ 	.word	0x000000ff
        /*0124*/ 	.word	0x00000020
        /*0128*/ 	.short	0x0100
        /*012a*/ 	.byte	0x04
	.zero		1


	//   ....[2]....
        /*012c*/ 	.word	0x00000630
        /*0130*/ 	.word	0x000000ff
        /*0134*/ 	.word	0x00000008
        /*0138*/ 	.short	0x0100
        /*013a*/ 	.byte	0x04
	.zero		1


	//   ....[3]....
        /*013c*/ 	.word	0x00000640
        /*0140*/ 	.word	0x000000ff
        /*0144*/ 	.word	0x00000028
        /*0148*/ 	.short	0x0100
        /*014a*/ 	.byte	0x04
	.zero		1


	//   ....[4]....
        /*014c*/ 	.word	0x00000650
        /*0150*/ 	.word	0x000000ff
        /*0154*/ 	.word	0x00000010
        /*0158*/ 	.short	0x0100
        /*015a*/ 	.byte	0x04
	.zero		1


	//   ....[5]....
        /*015c*/ 	.word	0x00000660
        /*0160*/ 	.word	0x000000ff
        /*0164*/ 	.word	0x00000030
        /*0168*/ 	.short	0x0100
        /*016a*/ 	.byte	0x04
	.zero		1


	//   ....[6]....
        /*016c*/ 	.word	0x00000670
        /*0170*/ 	.word	0x000000ff
        /*0174*/ 	.word	0x00000018
        /*0178*/ 	.short	0x0100
        /*017a*/ 	.byte	0x04
	.zero		1


	//   ....[7]....
        /*017c*/ 	.word	0x00000680
        /*0180*/ 	.word	0x000000ff
        /*0184*/ 	.word	0x00000038
        /*0188*/ 	.short	0x0100
        /*018a*/ 	.byte	0x04
	.zero		1


	//   ....[8]....
        /*018c*/ 	.word	0x000007b0
        /*0190*/ 	.word	0x000000ff
        /*0194*/ 	.word	0x00000040
        /*0198*/ 	.short	0x0100
        /*019a*/ 	.byte	0x04
	.zero		1


	//   ....[9]....
        /*019c*/ 	.word	0x000007c0
        /*01a0*/ 	.word	0x000000ff
        /*01a4*/ 	.word	0x00000060
        /*01a8*/ 	.short	0x0100
        /*01aa*/ 	.byte	0x04
	.zero		1


	//   ....[10]....
        /*01ac*/ 	.word	0x000007d0
        /*01b0*/ 	.word	0x000000ff
        /*01b4*/ 	.word	0x00000048
        /*01b8*/ 	.short	0x0100
        /*01ba*/ 	.byte	0x04
	.zero		1


	//   ....[11]....
        /*01bc*/ 	.word	0x000007e0
        /*01c0*/ 	.word	0x000000ff
        /*01c4*/ 	.word	0x00000068
        /*01c8*/ 	.short	0x0100
        /*01ca*/ 	.byte	0x04
	.zero		1


	//   ....[12]....
        /*01cc*/ 	.word	0x000007f0
        /*01d0*/ 	.word	0x000000ff
        /*01d4*/ 	.word	0x00000050
        /*01d8*/ 	.short	0x0100
        /*01da*/ 	.byte	0x04
	.zero		1


	//   ....[13]....
        /*01dc*/ 	.word	0x00000800
        /*01e0*/ 	.word	0x000000ff
        /*01e4*/ 	.word	0x00000070
        /*01e8*/ 	.short	0x0100
        /*01ea*/ 	.byte	0x04
	.zero		1


	//   ....[14]....
        /*01ec*/ 	.word	0x00000810
        /*01f0*/ 	.word	0x000000ff
        /*01f4*/ 	.word	0x00000058
        /*01f8*/ 	.short	0x0100
        /*01fa*/ 	.byte	0x04
	.zero		1


	//   ....[15]....
        /*01fc*/ 	.word	0x00000820
        /*0200*/ 	.word	0x000000ff
        /*0204*/ 	.word	0x00000078
        /*0208*/ 	.short	0x0100
        /*020a*/ 	.byte	0x04
	.zero		1


	//   ....[16]....
        /*020c*/ 	.word	0x00000910
        /*0210*/ 	.word	0x000000ff
        /*0214*/ 	.word	0x00000080
        /*0218*/ 	.short	0x0100
        /*021a*/ 	.byte	0x06
	.zero		1


	//   ....[17]....
        /*021c*/ 	.word	0x00000920
        /*0220*/ 	.word	0x000000ff
        /*0224*/ 	.word	0x00000088
        /*0228*/ 	.short	0x0100
        /*022a*/ 	.byte	0x06
	.zero		1


	//   ....[18]....
        /*022c*/ 	.word	0x00000a60
        /*0230*/ 	.word	0x000000ff
        /*0234*/ 	.word	0x00000090
        /*0238*/ 	.short	0x0100
        /*023a*/ 	.byte	0x06
	.zero		1


	//   ....[19]....
        /*023c*/ 	.word	0x00000a70
        /*0240*/ 	.word	0x000000ff
        /*0244*/ 	.word	0x000000a0
        /*0248*/ 	.short	0x0100
        /*024a*/ 	.byte	0x06
	.zero		1


	//   ....[20]....
        /*024c*/ 	.word	0x00000a80
        /*0250*/ 	.word	0x000000ff
        /*0254*/ 	.word	0x00000098
        /*0258*/ 	.short	0x0100
        /*025a*/ 	.byte	0x06
	.zero		1


	//   ....[21]....
        /*025c*/ 	.word	0x00000a90
        /*0260*/ 	.word	0x000000ff
        /*0264*/ 	.word	0x000000a8
        /*0268*/ 	.short	0x0100
        /*026a*/ 	.byte	0x06
	.zero		1


	//   ....[22]....
        /*026c*/ 	.word	0x00000bc0
        /*0270*/ 	.word	0x000000ff
        /*0274*/ 	.word	0x000000b0
        /*0278*/ 	.short	0x0100
        /*027a*/ 	.byte	0x04
	.zero		1


	//   ....[23]....
        /*027c*/ 	.word	0x00000bd0
        /*0280*/ 	.word	0x000000ff
        /*0284*/ 	.word	0x000000d0
        /*0288*/ 	.short	0x0100
        /*028a*/ 	.byte	0x04
	.zero		1


	//   ....[24]....
        /*028c*/ 	.word	0x00000be0
        /*0290*/ 	.word	0x000000ff
        /*0294*/ 	.word	0x000000b8
        /*0298*/ 	.short	0x0100
        /*029a*/ 	.byte	0x04
	.zero		1


	//   ....[25]....
        /*029c*/ 	.word	0x00000bf0
        /*02a0*/ 	.word	0x000000ff
        /*02a4*/ 	.word	0x000000d8
        /*02a8*/ 	.short	0x0100
        /*02aa*/ 	.byte	0x04
	.zero		1


	//   ....[26]....
        /*02ac*/ 	.word	0x00000c00
        /*02b0*/ 	.word	0x000000ff
        /*02b4*/ 	.word	0x000000c0
        /*02b8*/ 	.short	0x0100
        /*02ba*/ 	.byte	0x04
	.zero		1


	//   ....[27]....
        /*02bc*/ 	.word	0x00000c10
        /*02c0*/ 	.word	0x000000ff
        /*02c4*/ 	.word	0x000000e0
        /*02c8*/ 	.short	0x0100
        /*02ca*/ 	.byte	0x04
	.zero		1


	//   ....[28]....
        /*02cc*/ 	.word	0x00000c20
        /*02d0*/ 	.word	0x000000ff
        /*02d4*/ 	.word	0x000000c8
        /*02d8*/ 	.short	0x0100
        /*02da*/ 	.byte	0x04
	.zero		1


	//   ....[29]....
        /*02dc*/ 	.word	0x00000c30
        /*02e0*/ 	.word	0x000000ff
        /*02e4*/ 	.word	0x000000e8
        /*02e8*/ 	.short	0x0100
        /*02ea*/ 	.byte	0x04
	.zero		1


	//   ....[30]....
        /*02ec*/ 	.word	0x00000d20
        /*02f0*/ 	.word	0x000000ff
        /*02f4*/ 	.word	0x000000f0
        /*02f8*/ 	.short	0x0100
        /*02fa*/ 	.byte	0x04
	.zero		1


	//   ....[31]....
        /*02fc*/ 	.word	0x00000d30
        /*0300*/ 	.word	0x000000ff
        /*0304*/ 	.word	0x00000100
        /*0308*/ 	.short	0x0100
        /*030a*/ 	.byte	0x04
	.zero		1


	//   ....[32]....
        /*030c*/ 	.word	0x00000d40
        /*0310*/ 	.word	0x000000ff
        /*0314*/ 	.word	0x000000f8
        /*0318*/ 	.short	0x0100
        /*031a*/ 	.byte	0x04
	.zero		1


	//   ....[33]....
        /*031c*/ 	.word	0x00000d50
        /*0320*/ 	.word	0x000000ff
        /*0324*/ 	.word	0x00000108
        /*0328*/ 	.short	0x0100
        /*032a*/ 	.byte	0x04
	.zero		1


	//   ....[34]....
        /*032c*/ 	.word	0x000018b0
        /*0330*/ 	.word	0x00000000
        /*0334*/ 	.word	0x00000100
        /*0338*/ 	.short	0x010a
        /*033a*/ 	.byte	0xff
	.zero		1


	//   ....[35]....
        /*033c*/ 	.word	0x000018d0
        /*0340*/ 	.word	0x00000000
        /*0344*/ 	.word	0x000000f0
        /*0348*/ 	.short	0x0101
        /*034a*/ 	.byte	0xff
	.zero		1


	//   ....[36]....
        /*034c*/ 	.word	0x00001990
        /*0350*/ 	.word	0x000000ff
        /*0354*/ 	.word	0x00000020
        /*0358*/ 	.short	0x010a
        /*035a*/ 	.byte	0x04
	.zero		1


	//   ....[37]....
        /*035c*/ 	.word	0x00001a10
        /*0360*/ 	.word	0x000000ff
        /*0364*/ 	.word	0x00000020
        /*0368*/ 	.short	0x010a
        /*036a*/ 	.byte	0x21
	.zero		1


	//   ....[38]....
        /*036c*/ 	.word	0x00001ba0
        /*0370*/ 	.word	0x000000ff
        /*0374*/ 	.word	0x00000020
        /*0378*/ 	.short	0x010a
        /*037a*/ 	.byte	0x08
	.zero		1


	//   ....[39]....
        /*037c*/ 	.word	0x00001cc0
        /*0380*/ 	.word	0x000000ff
        /*0384*/ 	.word	0x00000088
        /*0388*/ 	.short	0x0101
        /*038a*/ 	.byte	0x07
	.zero		1


	//   ....[40]....
        /*038c*/ 	.word	0x00001ce0
        /*0390*/ 	.word	0x000000ff
        /*0394*/ 	.word	0x00000020
        /*0398*/ 	.short	0x010a
        /*039a*/ 	.byte	0x04
	.zero		1


	//   ....[41]....
        /*039c*/ 	.word	0x00001d60
        /*03a0*/ 	.word	0x000000ff
        /*03a4*/ 	.word	0x00000020
        /*03a8*/ 	.short	0x010a
        /*03aa*/ 	.byte	0x11
	.zero		1


	//   ....[42]....
        /*03ac*/ 	.word	0x00001ef0
        /*03b0*/ 	.word	0x000000ff
        /*03b4*/ 	.word	0x00000020
        /*03b8*/ 	.short	0x010a
        /*03ba*/ 	.byte	0x06
	.zero		1


	//   ....[43]....
        /*03bc*/ 	.word	0x00002030
        /*03c0*/ 	.word	0x00000003
        /*03c4*/ 	.word	0x00000090
        /*03c8*/ 	.short	0x010a
        /*03ca*/ 	.byte	0xff
	.zero		1


	//   ....[44]....
        /*03cc*/ 	.word	0x00002180
        /*03d0*/ 	.word	0x00000000
        /*03d4*/ 	.word	0x00000000
        /*03d8*/ 	.short	0x0101
        /*03da*/ 	.byte	0xff
	.zero		1


	//   ....[45]....
        /*03dc*/ 	.word	0x00002730
        /*03e0*/ 	.word	0x000000ff
        /*03e4*/ 	.word	0x00000000
        /*03e8*/ 	.short	0x010a
        /*03ea*/ 	.byte	0x04
	.zero		1


	//   ....[46]....
        /*03ec*/ 	.word	0x000027c0
        /*03f0*/ 	.word	0x000000ff
        /*03f4*/ 	.word	0x00000000
        /*03f8*/ 	.short	0x010a
        /*03fa*/ 	.byte	0x05
	.zero		1


	//   ....[47]....
        /*03fc*/ 	.word	0x00002850
        /*0400*/ 	.word	0x000000ff
        /*0404*/ 	.word	0x00000000
        /*0408*/ 	.short	0x010a
        /*040a*/ 	.byte	0x05
	.zero		1


	//   ....[48]....
        /*040c*/ 	.word	0x000028f0
        /*0410*/ 	.word	0x00000000
        /*0414*/ 	.word	0x00000000
        /*0418*/ 	.short	0x010a
        /*041a*/ 	.byte	0xff
	.zero		1


	//   ....[49]....
        /*041c*/ 	.word	0x00002a30
        /*0420*/ 	.word	0x00000002
        /*0424*/ 	.word	0x000000f0
        /*0428*/ 	.short	0x010a
        /*042a*/ 	.byte	0xff
	.zero		1


	//   ....[50]....
        /*042c*/ 	.word	0x00002a90
        /*0430*/ 	.word	0x00000004
        /*0434*/ 	.word	0x00000000
        /*0438*/ 	.short	0x0101
        /*043a*/ 	.byte	0xff
	.zero		1


	//   ....[51]....
        /*043c*/ 	.word	0x00002ab0
        /*0440*/ 	.word	0x000000ff
        /*0444*/ 	.word	0x000000a0
        /*0448*/ 	.short	0x010a
        /*044a*/ 	.byte	0x04
	.zero		1


	//   ....[52]....
        /*044c*/ 	.word	0x00002bd0
        /*0450*/ 	.word	0x00000002
        /*0454*/ 	.word	0x00000090
        /*0458*/ 	.short	0x010a
        /*045a*/ 	.byte	0xff
	.zero		1


	//   ....[53]....
        /*045c*/ 	.word	0x00002ce0
        /*0460*/ 	.word	0x00000002
        /*0464*/ 	.word	0x00000000
        /*0468*/ 	.short	0x0101
        /*046a*/ 	.byte	0xff
	.zero		1


	//   ....[54]....
        /*046c*/ 	.word	0x00002d70
        /*0470*/ 	.word	0x000000ff
        /*0474*/ 	.word	0x000000a0
        /*0478*/ 	.short	0x0106
        /*047a*/ 	.byte	0x04
	.zero		1


	//   ....[55]....
        /*047c*/ 	.word	0x00002d90
        /*0480*/ 	.word	0x000000ff
        /*0484*/ 	.word	0x000000a0
        /*0488*/ 	.short	0x010a
        /*048a*/ 	.byte	0x04
	.zero		1


	//   ....[56]....
        /*048c*/ 	.word	0x00002e20
        /*0490*/ 	.word	0x000000ff
        /*0494*/ 	.word	0x000000a0
        /*0498*/ 	.short	0x0106
        /*049a*/ 	.byte	0x07
	.zero		1


	//   ....[57]....
        /*049c*/ 	.word	0x00002e60
        /*04a0*/ 	.word	0x00000000
        /*04a4*/ 	.word	0x000000a0
        /*04a8*/ 	.short	0x010a
        /*04aa*/ 	.byte	0xff
	.zero		1


	//   ....[58]....
        /*04ac*/ 	.word	0x00003380
        /*04b0*/ 	.word	0x00000000
        /*04b4*/ 	.word	0x00000090
        /*04b8*/ 	.short	0x010a
        /*04ba*/ 	.byte	0xff
	.zero		1


	//   ....[59]....
        /*04bc*/ 	.word	0x00003480
        /*04c0*/ 	.word	0x00000003
        /*04c4*/ 	.word	0x00000000
        /*04c8*/ 	.short	0x0101
        /*04ca*/ 	.byte	0xff
	.zero		1


	//   ....[60]....
        /*04cc*/ 	.word	0x00003490
        /*04d0*/ 	.word	0x000000ff
        /*04d4*/ 	.word	0x00000000
        /*04d8*/ 	.short	0x010a
        /*04da*/ 	.byte	0x04
	.zero		1


	//   ....[61]....
        /*04dc*/ 	.word	0x00003510
        /*04e0*/ 	.word	0x000000ff
        /*04e4*/ 	.word	0x000000d0
        /*04e8*/ 	.short	0x010a
        /*04ea*/ 	.byte	0x17
	.zero		1


	//   ....[62]....
        /*04ec*/ 	.word	0x000035f0
        /*04f0*/ 	.word	0x000000ff
        /*04f4*/ 	.word	0x00000000
        /*04f8*/ 	.short	0x010a
        /*04fa*/ 	.byte	0x05
	.zero		1


	//   ....[63]....
        /*04fc*/ 	.word	0x00003730
        /*0500*/ 	.word	0x000000ff
        /*0504*/ 	.word	0x00000000
        /*0508*/ 	.short	0x010a
        /*050a*/ 	.byte	0x04
	.zero		1


	//   ....[64]....
        /*050c*/ 	.word	0x00003920
        /*0510*/ 	.word	0x000000ff
        /*0514*/ 	.word	0x00000000
        /*0518*/ 	.short	0x010a
        /*051a*/ 	.byte	0x04
	.zero		1


	//   ....[65]....
        /*051c*/ 	.word	0x000039b0
        /*0520*/ 	.word	0x000000ff
        /*0524*/ 	.word	0x00000000
        /*0528*/ 	.short	0x010a
        /*052a*/ 	.byte	0x05
	.zero		1


	//   ....[66]....
        /*052c*/ 	.word	0x00003a40
        /*0530*/ 	.word	0x000000ff
        /*0534*/ 	.word	0x00000000
        /*0538*/ 	.short	0x010a
        /*053a*/ 	.byte	0x05
	.zero		1


	//   ....[67]....
        /*053c*/ 	.word	0x00003ad0
        /*0540*/ 	.word	0x000000ff
        /*0544*/ 	.word	0x00000000
        /*0548*/ 	.short	0x010a
        /*054a*/ 	.byte	0x04
	.zero		1


	//   ....[68]....
        /*054c*/ 	.word	0x00003fe0
        /*0550*/ 	.word	0x0000000c
        /*0554*/ 	.word	0x00000090
        /*0558*/ 	.short	0x010a
        /*055a*/ 	.byte	0xff
	.zero		1


	//   ....[69]....
        /*055c*/ 	.word	0x00004150
        /*0560*/ 	.word	0x00000000
        /*0564*/ 	.word	0x00000000
        /*0568*/ 	.short	0x0101
        /*056a*/ 	.byte	0xff
	.zero		1


	//   ....[70]....
        /*056c*/ 	.word	0x000045e0
        /*0570*/ 	.word	0x000000ff
        /*0574*/ 	.word	0x00000088
        /*0578*/ 	.short	0x010a
        /*057a*/ 	.byte	0x15
	.zero		1


	//   ....[71]....
        /*057c*/ 	.word	0x00004760
        /*0580*/ 	.word	0x000000ff
        /*0584*/ 	.word	0x00000060
        /*0588*/ 	.short	0x010a
        /*058a*/ 	.byte	0x15
	.zero		1


	//   ....[72]....
        /*058c*/ 	.word	0x000048d0
        /*0590*/ 	.word	0x000000ff
        /*0594*/ 	.word	0x00000040
        /*0598*/ 	.short	0x010b
        /*059a*/ 	.byte	0x15
	.zero		1


	//   ....[73]....
        /*059c*/ 	.word	0x000048e0
        /*05a0*/ 	.word	0x000000ff
        /*05a4*/ 	.word	0x00000000
        /*05a8*/ 	.short	0x0101
        /*05aa*/ 	.byte	0x28
	.zero		1


	//   ....[74]....
        /*05ac*/ 	.word	0x000048f0
        /*05b0*/ 	.word	0x000000ff
        /*05b4*/ 	.word	0x00000068
        /*05b8*/ 	.short	0x010a
        /*05ba*/ 	.byte	0x15
	.zero		1


	//   ....[75]....
        /*05bc*/ 	.word	0x00004a40
        /*05c0*/ 	.word	0x000000ff
        /*05c4*/ 	.word	0x00000048
        /*05c8*/ 	.short	0x010b
        /*05ca*/ 	.byte	0x15
	.zero		1


	//   ....[76]....
        /*05cc*/ 	.word	0x00004a50
        /*05d0*/ 	.word	0x000000ff
        /*05d4*/ 	.word	0x00000000
        /*05d8*/ 	.short	0x0101
        /*05da*/ 	.byte	0x27
	.zero		1


	//   ....[77]....
        /*05dc*/ 	.word	0x00004a60
        /*05e0*/ 	.word	0x000000ff
        /*05e4*/ 	.word	0x00000070
        /*05e8*/ 	.short	0x010a
        /*05ea*/ 	.byte	0x15
	.zero		1


	//   ....[78]....
        /*05ec*/ 	.word	0x00004ba0
        /*05f0*/ 	.word	0x000000ff
        /*05f4*/ 	.word	0x00000050
        /*05f8*/ 	.short	0x010b
        /*05fa*/ 	.byte	0x15
	.zero		1


	//   ....[79]....
        /*05fc*/ 	.word	0x00004bb0
        /*0600*/ 	.word	0x000000ff
        /*0604*/ 	.word	0x00000000
        /*0608*/ 	.short	0x0101
        /*060a*/ 	.byte	0x26
	.zero		1


	//   ....[80]....
        /*060c*/ 	.word	0x00004bc0
        /*0610*/ 	.word	0x000000ff
        /*0614*/ 	.word	0x00000078
        /*0618*/ 	.short	0x010a
        /*061a*/ 	.byte	0x15
	.zero		1


	//   ....[81]....
        /*061c*/ 	.word	0x00004db0
        /*0620*/ 	.word	0x000000ff
        /*0624*/ 	.word	0x00000058
        /*0628*/ 	.short	0x010b
        /*062a*/ 	.byte	0x15
	.zero		1


	//   ....[82]....
        /*062c*/ 	.word	0x00004dc0
        /*0630*/ 	.word	0x000000ff
        /*0634*/ 	.word	0x00000000
        /*0638*/ 	.short	0x0101
        /*063a*/ 	.byte	0x25
	.zero		1


	//   ....[83]....
        /*063c*/ 	.word	0x00004df0
        /*0640*/ 	.word	0x000000ff
        /*0644*/ 	.word	0x00000060
        /*0648*/ 	.short	0x010a
        /*064a*/ 	.byte	0x15
	.zero		1


	//   ....[84]....
        /*064c*/ 	.word	0x00004e10
        /*0650*/ 	.word	0x000000ff
        /*0654*/ 	.word	0x00000068
        /*0658*/ 	.short	0x010a
        /*065a*/ 	.byte	0x15
	.zero		1


	//   ....[85]....
        /*065c*/ 	.word	0x00004e30
        /*0660*/ 	.word	0x000000ff
        /*0664*/ 	.word	0x00000070
        /*0668*/ 	.short	0x010a
        /*066a*/ 	.byte	0x15
	.zero		1


	//   ....[86]....
        /*066c*/ 	.word	0x00004e70
        /*0670*/ 	.word	0x00000000
        /*0674*/ 	.word	0x00000078
        /*0678*/ 	.short	0x010a
        /*067a*/ 	.byte	0xff
	.zero		1


	//   ....[87]....
        /*067c*/ 	.word	0x000051c0
        /*0680*/ 	.word	0x00000003
        /*0684*/ 	.word	0x00000090
        /*0688*/ 	.short	0x010a
        /*068a*/ 	.byte	0xff
	.zero		1


	//   ....[88]....
        /*068c*/ 	.word	0x00005340
        /*0690*/ 	.word	0x00000000
        /*0694*/ 	.word	0x00000000
        /*0698*/ 	.short	0x0101
        /*069a*/ 	.byte	0xff
	.zero		1


	//   ....[89]....
        /*069c*/ 	.word	0x00005e90
        /*06a0*/ 	.word	0x00000002
        /*06a4*/ 	.word	0x00000040
        /*06a8*/ 	.short	0x010a
        /*06aa*/ 	.byte	0xff
	.zero		1


	//   ....[90]....
        /*06ac*/ 	.word	0x00005f00
        /*06b0*/ 	.word	0x00000047
        /*06b4*/ 	.word	0x000000b0
        /*06b8*/ 	.short	0x010a
        /*06ba*/ 	.byte	0xff
	.zero		1


	//   ....[91]....
        /*06bc*/ 	.word	0x00005ff0
        /*06c0*/ 	.word	0x00000002
        /*06c4*/ 	.word	0x00000040
        /*06c8*/ 	.short	0x010a
        /*06ca*/ 	.byte	0xff
	.zero		1


	//   ....[92]....
        /*06cc*/ 	.word	0x00006100
        /*06d0*/ 	.word	0x00000000
        /*06d4*/ 	.word	0x00000000
        /*06d8*/ 	.short	0x0101
        /*06da*/ 	.byte	0xff
	.zero		1


	//   ....[93]....
        /*06dc*/ 	.word	0x00006180
        /*06e0*/ 	.word	0x00000047
        /*06e4*/ 	.word	0x000000b0
        /*06e8*/ 	.short	0x010a
        /*06ea*/ 	.byte	0xff
	.zero		1


	//   ....[94]....
        /*06ec*/ 	.word	0x00006cd0
        /*06f0*/ 	.word	0x00000070
        /*06f4*/ 	.word	0x00000040
        /*06f8*/ 	.short	0x010a
        /*06fa*/ 	.byte	0xff
	.zero		1


	//   ....[95]....
        /*06fc*/ 	.word	0x00006da0
        /*0700*/ 	.word	0x00000070
        /*0704*/ 	.word	0x00000040
        /*0708*/ 	.short	0x010a
        /*070a*/ 	.byte	0xff
	.zero		1


	//   ....[96]....
        /*070c*/ 	.word	0x00006eb0
        /*0710*/ 	.word	0x00000000
        /*0714*/ 	.word	0x00000000
        /*0718*/ 	.short	0x0101
        /*071a*/ 	.byte	0xff
	.zero		1


	//   ....[97]....
        /*071c*/ 	.word	0x00007a20
        /*0720*/ 	.word	0x00000070
        /*0724*/ 	.word	0x00000040
        /*0728*/ 	.short	0x010a
        /*072a*/ 	.byte	0xff
	.zero		1


	//   ....[98]....
        /*072c*/ 	.word	0x00007af0
        /*0730*/ 	.word	0x00000070
        /*0734*/ 	.word	0x00000040
        /*0738*/ 	.short	0x010a
        /*073a*/ 	.byte	0xff
	.zero		1


	//   ....[99]....
        /*073c*/ 	.word	0x00007c00
        /*0740*/ 	.word	0x00000000
        /*0744*/ 	.word	0x00000000
        /*0748*/ 	.short	0x0101
        /*074a*/ 	.byte	0xff
	.zero		1


	//   ....[100]....
        /*074c*/ 	.word	0x000087a0
        /*0750*/ 	.word	0x00000066
        /*0754*/ 	.word	0x00000040
        /*0758*/ 	.short	0x010a
        /*075a*/ 	.byte	0xff
	.zero		1


	//   ....[101]....
        /*075c*/ 	.word	0x00008870
        /*0760*/ 	.word	0x00000066
        /*0764*/ 	.word	0x00000040
        /*0768*/ 	.short	0x010a
        /*076a*/ 	.byte	0xff
	.zero		1


	//   ....[102]....
        /*076c*/ 	.word	0x00008980
        /*0770*/ 	.word	0x00000000
        /*0774*/ 	.word	0x00000000
        /*0778*/ 	.short	0x0101
        /*077a*/ 	.byte	0xff
	.zero		1


	//   ....[103]....
        /*077c*/ 	.word	0x00008e10
        /*0780*/ 	.word	0x000000ff
        /*0784*/ 	.word	0x00000000
        /*0788*/ 	.short	0x0101
        /*078a*/ 	.byte	0x04
	.zero		1


	//   ....[104]....
        /*078c*/ 	.word	0x00009620
        /*0790*/ 	.word	0x00000000
        /*0794*/ 	.word	0x00000100
        /*0798*/ 	.short	0x010a
        /*079a*/ 	.byte	0xff
	.zero		1


	//   ....[105]....
        /*079c*/ 	.word	0x00009680
        /*07a0*/ 	.word	0x00000000
        /*07a4*/ 	.word	0x00000020
        /*07a8*/ 	.short	0x010a
        /*07aa*/ 	.byte	0xff
	.zero		1


	//   ....[106]....
        /*07ac*/ 	.word	0x000096e0
        /*07b0*/ 	.word	0x00000000
        /*07b4*/ 	.word	0x00000020
        /*07b8*/ 	.short	0x010a
        /*07ba*/ 	.byte	0xff
	.zero		1


	//   ....[107]....
        /*07bc*/ 	.word	0x00009730
        /*07c0*/ 	.word	0x00000003
        /*07c4*/ 	.word	0x00000090
        /*07c8*/ 	.short	0x010a
        /*07ca*/ 	.byte	0xff
	.zero		1


	//   ....[108]....
        /*07cc*/ 	.word	0x00009790
        /*07d0*/ 	.word	0x00000000
        /*07d4*/ 	.word	0x00000000
        /*07d8*/ 	.short	0x010a
        /*07da*/ 	.byte	0xff
	.zero		1


	//   ....[109]....
        /*07dc*/ 	.word	0x000097f0
        /*07e0*/ 	.word	0x00000000
        /*07e4*/ 	.word	0x00000000
        /*07e8*/ 	.short	0x010a
        /*07ea*/ 	.byte	0xff
	.zero		1


	//   ....[110]....
        /*07ec*/ 	.word	0x00009850
        /*07f0*/ 	.word	0x00000000
        /*07f4*/ 	.word	0x00000000
        /*07f8*/ 	.short	0x010a
        /*07fa*/ 	.byte	0xff
	.zero		1


	//   ....[111]....
        /*07fc*/ 	.word	0x000098a0
        /*0800*/ 	.word	0x00000002
        /*0804*/ 	.word	0x000000f0
        /*0808*/ 	.short	0x010a
        /*080a*/ 	.byte	0xff
	.zero		1


	//   ....[112]....
        /*080c*/ 	.word	0x00009900
        /*0810*/ 	.word	0x00000002
        /*0814*/ 	.word	0x000000a0
        /*0818*/ 	.short	0x010a
        /*081a*/ 	.byte	0xff
	.zero		1


	//   ....[113]....
        /*081c*/ 	.word	0x00009950
        /*0820*/ 	.word	0x00000002
        /*0824*/ 	.word	0x00000090
        /*0828*/ 	.short	0x010a
        /*082a*/ 	.byte	0xff
	.zero		1


	//   ....[114]....
        /*082c*/ 	.word	0x000099b0
        /*0830*/ 	.word	0x00000000
        /*0834*/ 	.word	0x000000a0
        /*0838*/ 	.short	0x010a
        /*083a*/ 	.byte	0xff
	.zero		1


	//   ....[115]....
        /*083c*/ 	.word	0x00009a00
        /*0840*/ 	.word	0x00000000
        /*0844*/ 	.word	0x00000090
        /*0848*/ 	.short	0x010a
        /*084a*/ 	.byte	0xff
	.zero		1


	//   ....[116]....
        /*084c*/ 	.word	0x00009a60
        /*0850*/ 	.word	0x00000003
        /*0854*/ 	.word	0x000000d0
        /*0858*/ 	.short	0x010a
        /*085a*/ 	.byte	0xff
	.zero		1


	//   ....[117]....
        /*085c*/ 	.word	0x00009ac0
        /*0860*/ 	.word	0x00000000
        /*0864*/ 	.word	0x00000000
        /*0868*/ 	.short	0x010a
        /*086a*/ 	.byte	0xff
	.zero		1


	//   ....[118]....
        /*086c*/ 	.word	0x00009b20
        /*0870*/ 	.word	0x00000000
        /*0874*/ 	.word	0x00000000
        /*0878*/ 	.short	0x010a
        /*087a*/ 	.byte	0xff
	.zero		1


	//   ....[119]....
        /*087c*/ 	.word	0x00009b80
        /*0880*/ 	.word	0x00000000
        /*0884*/ 	.word	0x00000000
        /*0888*/ 	.short	0x010a
        /*088a*/ 	.byte	0xff
	.zero		1


	//   ....[120]....
        /*088c*/ 	.word	0x00009be0
        /*0890*/ 	.word	0x00000000
        /*0894*/ 	.word	0x00000000
        /*0898*/ 	.short	0x010a
        /*089a*/ 	.byte	0xff
	.zero		1


	//   ....[121]....
        /*089c*/ 	.word	0x00009c40
        /*08a0*/ 	.word	0x00000000
        /*08a4*/ 	.word	0x00000000
        /*08a8*/ 	.short	0x010a
        /*08aa*/ 	.byte	0xff
	.zero		1


	//   ....[122]....
        /*08ac*/ 	.word	0x00009c90
        /*08b0*/ 	.word	0x0000000c
        /*08b4*/ 	.word	0x00000090
        /*08b8*/ 	.short	0x010a
        /*08ba*/ 	.byte	0xff
	.zero		1


	//   ....[123]....
        /*08bc*/ 	.word	0x00009cf0
        /*08c0*/ 	.word	0x00000000
        /*08c4*/ 	.word	0x00000088
        /*08c8*/ 	.short	0x010a
        /*08ca*/ 	.byte	0xff
	.zero		1


	//   ....[124]....
        /*08cc*/ 	.word	0x00009d50
        /*08d0*/ 	.word	0x00000000
        /*08d4*/ 	.word	0x00000060
        /*08d8*/ 	.short	0x010a
        /*08da*/ 	.byte	0xff
	.zero		1


	//   ....[125]....
        /*08dc*/ 	.word	0x00009db0
        /*08e0*/ 	.word	0x00000000
        /*08e4*/ 	.word	0x00000068
        /*08e8*/ 	.short	0x010a
        /*08ea*/ 	.byte	0xff
	.zero		1


	//   ....[126]....
        /*08ec*/ 	.word	0x00009e10
        /*08f0*/ 	.word	0x00000000
        /*08f4*/ 	.word	0x00000070
        /*08f8*/ 	.short	0x010a
        /*08fa*/ 	.byte	0xff
	.zero		1


	//   ....[127]....
        /*08fc*/ 	.word	0x00009e70
        /*0900*/ 	.word	0x00000000
        /*0904*/ 	.word	0x00000078
        /*0908*/ 	.short	0x010a
        /*090a*/ 	.byte	0xff
	.zero		1


	//   ....[128]....
        /*090c*/ 	.word	0x00009ed0
        /*0910*/ 	.word	0x00000000
        /*0914*/ 	.word	0x00000060
        /*0918*/ 	.short	0x010a
        /*091a*/ 	.byte	0xff
	.zero		1


	//   ....[129]....
        /*091c*/ 	.word	0x00009f30
        /*0920*/ 	.word	0x00000000
        /*0924*/ 	.word	0x00000068
        /*0928*/ 	.short	0x010a
        /*092a*/ 	.byte	0xff
	.zero		1


	//   ....[130]....
        /*092c*/ 	.word	0x00009f90
        /*0930*/ 	.word	0x00000000
        /*0934*/ 	.word	0x00000070
        /*0938*/ 	.short	0x010a
        /*093a*/ 	.byte	0xff
	.zero		1


	//   ....[131]....
        /*093c*/ 	.word	0x00009fe0
        /*0940*/ 	.word	0x00000003
        /*0944*/ 	.word	0x00000090
        /*0948*/ 	.short	0x010a
        /*094a*/ 	.byte	0xff
	.zero		1


	//   ....[132]....
        /*094c*/ 	.word	0x0000a030
        /*0950*/ 	.word	0x00000002
        /*0954*/ 	.word	0x00000040
        /*0958*/ 	.short	0x010a
        /*095a*/ 	.byte	0xff
	.zero		1


	//   ....[133]....
        /*095c*/ 	.word	0x0000a080
        /*0960*/ 	.word	0x00000047
        /*0964*/ 	.word	0x000000b0
        /*0968*/ 	.short	0x010a
        /*096a*/ 	.byte	0xff
	.zero		1


	//   ....[134]....
        /*096c*/ 	.word	0x0000a0d0
        /*0970*/ 	.word	0x00000070
        /*0974*/ 	.word	0x00000040
        /*0978*/ 	.short	0x010a
        /*097a*/ 	.byte	0xff
	.zero		1


	//   ....[135]....
        /*097c*/ 	.word	0x0000a120
        /*0980*/ 	.word	0x00000070
        /*0984*/ 	.word	0x00000040
        /*0988*/ 	.short	0x010a
        /*098a*/ 	.byte	0xff
	.zero		1


	//   ....[136]....
        /*098c*/ 	.word	0x0000a170
        /*0990*/ 	.word	0x00000066
        /*0994*/ 	.word	0x00000040
        /*0998*/ 	.short	0x010a
        /*099a*/ 	.byte	0xff
	.zero		1


	//----- nvinfo : EIATTR_NUM_MBARRIERS
	.align		4
.L_48:
        /*099c*/ 	.byte	0x03, 0x38
        /*099e*/ 	.short	0x0022


	//----- nvinfo : EIATTR_EXIT_INSTR_OFFSETS
	.align		4
        /*09a0*/ 	.byte	0x04, 0x1c
        /*09a2*/ 	.short	(.L_50 - .L_49)


	//   ....[0]....
.L_49:
        /*09a4*/ 	.word	0x00002920


	//   ....[1]....
        /*09a8*/ 	.word	0x00002e30


	//   ....[2]....
        /*09ac*/ 	.word	0x00002e90


	//   ....[3]....
        /*09b0*/ 	.word	0x00003d30


	//   ....[4]....
        /*09b4*/ 	.word	0x00004ea0


	//   ....[5]....
        /*09b8*/ 	.word	0x00004ee0


	//   ....[6]....
        /*09bc*/ 	.word	0x00009610


	//----- nvinfo : EIATTR_MAX_THREADS
	.align		4
.L_50:
        /*09c0*/ 	.byte	0x04, 0x05
        /*09c2*/ 	.short	(.L_52 - .L_51)
.L_51:
        /*09c4*/ 	.word	0x00000100
        /*09c8*/ 	.word	0x00000001
        /*09cc*/ 	.word	0x00000001


	//----- nvinfo : EIATTR_CRS_STACK_SIZE
	.align		4
.L_52:
        /*09d0*/ 	.byte	0x04, 0x1e
        /*09d2*/ 	.short	(.L_54 - .L_53)
.L_53:
        /*09d4*/ 	.word	0x00000000


	//----- nvinfo : EIATTR_CBANK_PARAM_SIZE
	.align		4
.L_54:
        /*09d8*/ 	.byte	0x03, 0x19
        /*09da*/ 	.short	0x0800


	//----- nvinfo : EIATTR_PARAM_CBANK
	.align		4
        /*09dc*/ 	.byte	0x04, 0x0a
        /*09de*/ 	.short	(.L_56 - .L_55)
	.align		4
.L_55:
        /*09e0*/ 	.word	index@(.nv.constant0._ZN7cutlass13device_kernelINS_4gemm6kernel13GemmUniversalIN4cute5tupleIJiiiiEEENS1_10collective13CollectiveMmaINS1_35MainloopSm100TmaUmmaWarpSpecializedILi4ELi2ELi4ENS5_IJNS4_1CILi1EEENSA_ILi2EEESB_EEEEENS5_IJNSA_ILi64EEENSA_ILi256EEESF_EEENS_12float_e4m3_tENS5_IJlSB_lEEESI_SJ_NS4_8TiledMMAINS4_8MMA_AtomIJNS4_10MMA_TraitsINS4_19SM100_MMA_F8F6F4_SSEJSI_SI_fSF_SG_NS4_17integral_constantINS4_4UMMA5MajorELSQ_0EEESR_NSO_INSP_7ScaleInELSS_0EEEST_EEEEEENS4_6LayoutINS5_IJSB_SB_SB_EEENS5_IJNSA_ILi0EEESY_SY_EEEEENS5_IJNS4_10UnderscoreES11_S11_EEEEENS4_23SM90_TMA_LOAD_MULTICASTENS4_14ComposedLayoutINS4_7SwizzleILi2ELi4ELi3EEENS4_18smem_ptr_flag_bitsILi8EEENSW_INS5_IJNSA_ILi8EEESF_EEENS5_IJSF_SB_EEEEEEEvNS4_8identityENS4_13SM90_TMA_LOADES1E_vS1F_EENS_8epilogue10collective18CollectiveEpilogueINS1I_23Sm100TmaWarpSpecializedILi4ELi2ELi32ELb0ELb0EEEJSH_NS5_IJNSW_ISF_SB_EES1N_EEESI_SJ_SI_SJ_NS1I_6fusion15FusionCallbacksIS1M_NS1P_17LinearCombinationISI_fSI_fLNS_15FloatRoundStyleE2EEESH_S1O_JEEENS4_5SM1004TMEM4LOAD26SM100_TMEM_LOAD_16dp32b32xES1G_S1E_NS4_39AutoVectorizingCopyWithAssumedAlignmentILi128EEENS4_14SM90_TMA_STOREES1E_S20_S20_EEEvvEEEEvNT_6ParamsE)
        /*09e4*/ 	.short	0x0380
        /*09e6*/ 	.short	0x0800


	//----- nvinfo : EIATTR_SW_WAR
	.align		4
.L_56:
        /*09e8*/ 	.byte	0x04, 0x36
        /*09ea*/ 	.short	(.L_58 - .L_57)
.L_57:
        /*09ec*/ 	.word	0x00000008
.L_58:


//--------------------- .nv.callgraph             --------------------------
	.section	.nv.callgraph,"",@"SHT_CUDA_CALLGRAPH"
	.align	4
	.sectionentsize	8
	.align		4
        /*0000*/ 	.word	0x00000000
	.align		4
        /*0004*/ 	.word	0xffffffff
	.align		4
        /*0008*/ 	.word	index@(_ZN7cutlass13device_kernelINS_4gemm6kernel13GemmUniversalIN4cute5tupleIJiiiiEEENS1_10collective13CollectiveMmaINS1_35MainloopSm100TmaUmmaWarpSpecializedILi4ELi2ELi4ENS5_IJNS4_1CILi1EEENSA_ILi2EEESB_EEEEENS5_IJNSA_ILi64EEENSA_ILi256EEESF_EEENS_12float_e4m3_tENS5_IJlSB_lEEESI_SJ_NS4_8TiledMMAINS4_8MMA_AtomIJNS4_10MMA_TraitsINS4_19SM100_MMA_F8F6F4_SSEJSI_SI_fSF_SG_NS4_17integral_constantINS4_4UMMA5MajorELSQ_0EEESR_NSO_INSP_7ScaleInELSS_0EEEST_EEEEEENS4_6LayoutINS5_IJSB_SB_SB_EEENS5_IJNSA_ILi0EEESY_SY_EEEEENS5_IJNS4_10UnderscoreES11_S11_EEEEENS4_23SM90_TMA_LOAD_MULTICASTENS4_14ComposedLayoutINS4_7SwizzleILi2ELi4ELi3EEENS4_18smem_ptr_flag_bitsILi8EEENSW_INS5_IJNSA_ILi8EEESF_EEENS5_IJSF_SB_EEEEEEEvNS4_8identityENS4_13SM90_TMA_LOADES1E_vS1F_EENS_8epilogue10collective18CollectiveEpilogueINS1I_23Sm100TmaWarpSpecializedILi4ELi2ELi32ELb0ELb0EEEJSH_NS5_IJNSW_ISF_SB_EES1N_EEESI_SJ_SI_SJ_NS1I_6fusion15FusionCallbacksIS1M_NS1P_17LinearCombinationISI_fSI_fLNS_15FloatRoundStyleE2EEESH_S1O_JEEENS4_5SM1004TMEM4LOAD26SM100_TMEM_LOAD_16dp32b32xES1G_S1E_NS4_39AutoVectorizingCopyWithAssumedAlignmentILi128EEENS4_14SM90_TMA_STOREES1E_S20_S20_EEEvvEEEEvNT_6ParamsE)
	.align		4
        /*000c*/ 	.word	index@(__assertfail)
	.align		4
        /*0010*/ 	.word	0x00000000
	.align		4
        /*0014*/ 	.word	0xfffffffe
	.align		4
        /*0018*/ 	.word	0x00000000
	.align		4
        /*001c*/ 	.word	0xfffffffd
	.align		4
        /*0020*/ 	.word	0x00000000
	.align		4
        /*0024*/ 	.word	0xfffffffc


//--------------------- .nv.constant4             --------------------------
	.section	.nv.constant4,"a",@progbits
	.align	8
	.align		8
.nv.constant4:
        /*0000*/ 	.dword	__assertfail
	.align		8
        /*0008*/ 	.dword	__unnamed_1
	.align		8
        /*0010*/ 	.dword	__unnamed_2
	.align		8
        /*0018*/ 	.dword	__unnamed_3
	.align		8
        /*0020*/ 	.dword	_ZN39_INTERNAL_452e50dc_4_k_cu_2726a8d6_80674cuda3std3__45__cpo5beginE
	.align		8
        /*0028*/ 	.dword	_ZN39_INTERNAL_452e50dc_4_k_cu_2726a8d6_80674cuda3std3__45__cpo3endE
	.align		8
        /*0030*/ 	.dword	_ZN39_INTERNAL_452e50dc_4_k_cu_2726a8d6_80674cuda3std3__45__cpo6cbeginE
	.align		8
        /*0038*/ 	.dword	_ZN39_INTERNAL_452e50dc_4_k_cu_2726a8d6_80674cuda3std3__45__cpo4cendE
	.align		8
        /*0040*/ 	.dword	_ZN39_INTERNAL_452e50dc_4_k_cu_2726a8d6_80674cuda3std3__441_GLOBAL__N__452e50dc_4_k_cu_2726a8d6_80676ignoreE
	.align		8
        /*0048*/ 	.dword	_ZN39_INTERNAL_452e50dc_4_k_cu_2726a8d6_80674cuda3std3__419piecewise_constructE
	.align		8
        /*0050*/ 	.dword	_ZN39_INTERNAL_452e50dc_4_k_cu_2726a8d6_80674cuda3std3__48in_placeE
	.align		8
        /*0058*/ 	.dword	_ZN39_INTERNAL_452e50dc_4_k_cu_2726a8d6_80674cuda3std6ranges3__45__cpo4swapE
	.align		8
        /*0060*/ 	.dword	_ZN39_INTERNAL_452e50dc_4_k_cu_2726a8d6_80674cuda3std6ranges3__45__cpo9iter_moveE
	.align		8
        /*0068*/ 	.dword	_ZN39_INTERNAL_452e50dc_4_k_cu_2726a8d6_80674cute7productE
	.align		8
        /*0070*/ 	.dword	_ZN39_INTERNAL_452e50dc_4_k_cu_2726a8d6_80674cute1_E
	.align		8
        /*0078*/ 	.dword	$str$25
	.align		8
        /*0080*/ 	.dword	$str$26
	.align		8
        /*0088*/ 	.dword	$str$27
	.align		8
        /*0090*/ 	.dword	$str$28


//--------------------- .text._ZN7cutlass13device_kernelINS_4gemm6kernel13GemmUniversalIN4cute5tupleIJiiiiEEENS1_10collective13CollectiveMmaINS1_35MainloopSm100TmaUmmaWarpSpecializedILi4ELi2ELi4ENS5_IJNS4_1CILi1EEENSA_ILi2EEESB_EEEEENS5_IJNSA_ILi64EEENSA_ILi256EEESF_EEENS_12float_e4m3_tENS5_IJlSB_lEEESI_SJ_NS4_8TiledMMAINS4_8MMA_AtomIJNS4_10MMA_TraitsINS4_19SM100_MMA_F8F6F4_SSEJSI_SI_fSF_SG_NS4_17integral_constantINS4_4UMMA5MajorELSQ_0EEESR_NSO_INSP_7ScaleInELSS_0EEEST_EEEEEENS4_6LayoutINS5_IJSB_SB_SB_EEENS5_IJNSA_ILi0EEESY_SY_EEEEENS5_IJNS4_10UnderscoreES11_S11_EEEEENS4_23SM90_TMA_LOAD_MULTICASTENS4_14ComposedLayoutINS4_7SwizzleILi2ELi4ELi3EEENS4_18smem_ptr_flag_bitsILi8EEENSW_INS5_IJNSA_ILi8EEESF_EEENS5_IJSF_SB_EEEEEEEvNS4_8identityENS4_13SM90_TMA_LOADES1E_vS1F_EENS_8epilogue10collective18CollectiveEpilogueINS1I_23Sm100TmaWarpSpecializedILi4ELi2ELi32ELb0ELb0EEEJSH_NS5_IJNSW_ISF_SB_EES1N_EEESI_SJ_SI_SJ_NS1I_6fusion15FusionCallbacksIS1M_NS1P_17LinearCombinationISI_fSI_fLNS_15FloatRoundStyleE2EEESH_S1O_JEEENS4_5SM1004TMEM4LOAD26SM100_TMEM_LOAD_16dp32b32xES1G_S1E_NS4_39AutoVectorizingCopyWithAssumedAlignmentILi128EEENS4_14SM90_TMA_STOREES1E_S20_S20_EEEvvEEEEvNT_6ParamsE --------------------------
	.section	.text._ZN7cutlass13device_kernelINS_4gemm6kernel13GemmUniversalIN4cute5tupleIJiiiiEEENS1_10collective13CollectiveMmaINS1_35MainloopSm100TmaUmmaWarpSpecializedILi4ELi2ELi4ENS5_IJNS4_1CILi1EEENSA_ILi2EEESB_EEEEENS5_IJNSA_ILi64EEENSA_ILi256EEESF_EEENS_12float_e4m3_tENS5_IJlSB_lEEESI_SJ_NS4_8TiledMMAINS4_8MMA_AtomIJNS4_10MMA_TraitsINS4_19SM100_MMA_F8F6F4_SSEJSI_SI_fSF_SG_NS4_17integral_constantINS4_4UMMA5MajorELSQ_0EEESR_NSO_INSP_7ScaleInELSS_0EEEST_EEEEEENS4_6LayoutINS5_IJSB_SB_SB_EEENS5_IJNSA_ILi0EEESY_SY_EEEEENS5_IJNS4_10UnderscoreES11_S11_EEEEENS4_23SM90_TMA_LOAD_MULTICASTENS4_14ComposedLayoutINS4_7SwizzleILi2ELi4ELi3EEENS4_18smem_ptr_flag_bitsILi8EEENSW_INS5_IJNSA_ILi8EEESF_EEENS5_IJSF_SB_EEEEEEEvNS4_8identityENS4_13SM90_TMA_LOADES1E_vS1F_EENS_8epilogue10collective18CollectiveEpilogueINS1I_23Sm100TmaWarpSpecializedILi4ELi2ELi32ELb0ELb0EEEJSH_NS5_IJNSW_ISF_SB_EES1N_EEESI_SJ_SI_SJ_NS1I_6fusion15FusionCallbacksIS1M_NS1P_17LinearCombinationISI_fSI_fLNS_15FloatRoundStyleE2EEESH_S1O_JEEENS4_5SM1004TMEM4LOAD26SM100_TMEM_LOAD_16dp32b32xES1G_S1E_NS4_39AutoVectorizingCopyWithAssumedAlignmentILi128EEENS4_14SM90_TMA_STOREES1E_S20_S20_EEEvvEEEEvNT_6ParamsE,"ax",@progbits
	.align	128
.text._ZN7cutlass13device_kernelINS_4gemm6kernel13GemmUniversalIN4cute5tupleIJiiiiEEENS1_10collective13CollectiveMmaINS1_35MainloopSm100TmaUmmaWarpSpecializedILi4ELi2ELi4ENS5_IJNS4_1CILi1EEENSA_ILi2EEESB_EEEEENS5_IJNSA_ILi64EEENSA_ILi256EEESF_EEENS_12float_e4m3_tENS5_IJlSB_lEEESI_SJ_NS4_8TiledMMAINS4_8MMA_AtomIJNS4_10MMA_TraitsINS4_19SM100_MMA_F8F6F4_SSEJSI_SI_fSF_SG_NS4_17integral_constantINS4_4UMMA5MajorELSQ_0EEESR_NSO_INSP_7ScaleInELSS_0EEEST_EEEEEENS4_6LayoutINS5_IJSB_SB_SB_EEENS5_IJNSA_ILi0EEESY_SY_EEEEENS5_IJNS4_10UnderscoreES11_S11_EEEEENS4_23SM90_TMA_LOAD_MULTICASTENS4_14ComposedLayoutINS4_7SwizzleILi2ELi4ELi3EEENS4_18smem_ptr_flag_bitsILi8EEENSW_INS5_IJNSA_ILi8EEESF_EEENS5_IJSF_SB_EEEEEEEvNS4_8identityENS4_13SM90_TMA_LOADES1E_vS1F_EENS_8epilogue10collective18CollectiveEpilogueINS1I_23Sm100TmaWarpSpecializedILi4ELi2ELi32ELb0ELb0EEEJSH_NS5_IJNSW_ISF_SB_EES1N_EEESI_SJ_SI_SJ_NS1I_6fusion15FusionCallbacksIS1M_NS1P_17LinearCombinationISI_fSI_fLNS_15FloatRoundStyleE2EEESH_S1O_JEEENS4_5SM1004TMEM4LOAD26SM100_TMEM_LOAD_16dp32b32xES1G_S1E_NS4_39AutoVectorizingCopyWithAssumedAlignmentILi128EEENS4_14SM90_TMA_STOREES1E_S20_S20_EEEvvEEEEvNT_6ParamsE:
        .type           _ZN7cutlass13device_kernelINS_4gemm6kernel13GemmUniversalIN4cute5tupleIJiiiiEEENS1_10collective13CollectiveMmaINS1_35MainloopSm100TmaUmmaWarpSpecializedILi4ELi2ELi4ENS5_IJNS4_1CILi1EEENSA_ILi2EEESB_EEEEENS5_IJNSA_ILi64EEENSA_ILi256EEESF_EEENS_12float_e4m3_tENS5_IJlSB_lEEESI_SJ_NS4_8TiledMMAINS4_8MMA_AtomIJNS4_10MMA_TraitsINS4_19SM100_MMA_F8F6F4_SSEJSI_SI_fSF_SG_NS4_17integral_constantINS4_4UMMA5MajorELSQ_0EEESR_NSO_INSP_7ScaleInELSS_0EEEST_EEEEEENS4_6LayoutINS5_IJSB_SB_SB_EEENS5_IJNSA_ILi0EEESY_SY_EEEEENS5_IJNS4_10UnderscoreES11_S11_EEEEENS4_23SM90_TMA_LOAD_MULTICASTENS4_14ComposedLayoutINS4_7SwizzleILi2ELi4ELi3EEENS4_18smem_ptr_flag_bitsILi8EEENSW_INS5_IJNSA_ILi8EEESF_EEENS5_IJSF_SB_EEEEEEEvNS4_8identityENS4_13SM90_TMA_LOADES1E_vS1F_EENS_8epilogue10collective18CollectiveEpilogueINS1I_23Sm100TmaWarpSpecializedILi4ELi2ELi32ELb0ELb0EEEJSH_NS5_IJNSW_ISF_SB_EES1N_EEESI_SJ_SI_SJ_NS1I_6fusion15FusionCallbacksIS1M_NS1P_17LinearCombinationISI_fSI_fLNS_15FloatRoundStyleE2EEESH_S1O_JEEENS4_5SM1004TMEM4LOAD26SM100_TMEM_LOAD_16dp32b32xES1G_S1E_NS4_39AutoVectorizingCopyWithAssumedAlignmentILi128EEENS4_14SM90_TMA_STOREES1E_S20_S20_EEEvvEEEEvNT_6ParamsE,@function
        .size           _ZN7cutlass13device_kernelINS_4gemm6kernel13GemmUniversalIN4cute5tupleIJiiiiEEENS1_10collective13CollectiveMmaINS1_35MainloopSm100TmaUmmaWarpSpecializedILi4ELi2ELi4ENS5_IJNS4_1CILi1EEENSA_ILi2EEESB_EEEEENS5_IJNSA_ILi64EEENSA_ILi256EEESF_EEENS_12float_e4m3_tENS5_IJlSB_lEEESI_SJ_NS4_8TiledMMAINS4_8MMA_AtomIJNS4_10MMA_TraitsINS4_19SM100_MMA_F8F6F4_SSEJSI_SI_fSF_SG_NS4_17integral_constantINS4_4UMMA5MajorELSQ_0EEESR_NSO_INSP_7ScaleInELSS_0EEEST_EEEEEENS4_6LayoutINS5_IJSB_SB_SB_EEENS5_IJNSA_ILi0EEESY_SY_EEEEENS5_IJNS4_10UnderscoreES11_S11_EEEEENS4_23SM90_TMA_LOAD_MULTICASTENS4_14ComposedLayoutINS4_7SwizzleILi2ELi4ELi3EEENS4_18smem_ptr_flag_bitsILi8EEENSW_INS5_IJNSA_ILi8EEESF_EEENS5_IJSF_SB_EEEEEEEvNS4_8identityENS4_13SM90_TMA_LOADES1E_vS1F_EENS_8epilogue10collective18CollectiveEpilogueINS1I_23Sm100TmaWarpSpecializedILi4ELi2ELi32ELb0ELb0EEEJSH_NS5_IJNSW_ISF_SB_EES1N_EEESI_SJ_SI_SJ_NS1I_6fusion15FusionCallbacksIS1M_NS1P_17LinearCombinationISI_fSI_fLNS_15FloatRoundStyleE2EEESH_S1O_JEEENS4_5SM1004TMEM4LOAD26SM100_TMEM_LOAD_16dp32b32xES1G_S1E_NS4_39AutoVectorizingCopyWithAssumedAlignmentILi128EEENS4_14SM90_TMA_STOREES1E_S20_S20_EEEvvEEEEvNT_6ParamsE,(.L_x_177 - _ZN7cutlass13device_kernelINS_4gemm6kernel13GemmUniversalIN4cute5tupleIJiiiiEEENS1_10collective13CollectiveMmaINS1_35MainloopSm100TmaUmmaWarpSpecializedILi4ELi2ELi4ENS5_IJNS4_1CILi1EEENSA_ILi2EEESB_EEEEENS5_IJNSA_ILi64EEENSA_ILi256EEESF_EEENS_12float_e4m3_tENS5_IJlSB_lEEESI_SJ_NS4_8TiledMMAINS4_8MMA_AtomIJNS4_10MMA_TraitsINS4_19SM100_MMA_F8F6F4_SSEJSI_SI_fSF_SG_NS4_17integral_constantINS4_4UMMA5MajorELSQ_0EEESR_NSO_INSP_7ScaleInELSS_0EEEST_EEEEEENS4_6LayoutINS5_IJSB_SB_SB_EEENS5_IJNSA_ILi0EEESY_SY_EEEEENS5_IJNS4_10UnderscoreES11_S11_EEEEENS4_23SM90_TMA_LOAD_MULTICASTENS4_14ComposedLayoutINS4_7SwizzleILi2ELi4ELi3EEENS4_18smem_ptr_flag_bitsILi8EEENSW_INS5_IJNSA_ILi8EEESF_EEENS5_IJSF_SB_EEEEEEEvNS4_8identityENS4_13SM90_TMA_LOADES1E_vS1F_EENS_8epilogue10collective18CollectiveEpilogueINS1I_23Sm100TmaWarpSpecializedILi4ELi2ELi32ELb0ELb0EEEJSH_NS5_IJNSW_ISF_SB_EES1N_EEESI_SJ_SI_SJ_NS1I_6fusion15FusionCallbacksIS1M_NS1P_17LinearCombinationISI_fSI_fLNS_15FloatRoundStyleE2EEESH_S1O_JEEENS4_5SM1004TMEM4LOAD26SM100_TMEM_LOAD_16dp32b32xES1G_S1E_NS4_39AutoVectorizingCopyWithAssumedAlignmentILi128EEENS4_14SM90_TMA_STOREES1E_S20_S20_EEEvvEEEEvNT_6ParamsE)
        .other          _ZN7cutlass13device_kernelINS_4gemm6kernel13GemmUniversalIN4cute5tupleIJiiiiEEENS1_10collective13CollectiveMmaINS1_35MainloopSm100TmaUmmaWarpSpecializedILi4ELi2ELi4ENS5_IJNS4_1CILi1EEENSA_ILi2EEESB_EEEEENS5_IJNSA_ILi64EEENSA_ILi256EEESF_EEENS_12float_e4m3_tENS5_IJlSB_lEEESI_SJ_NS4_8TiledMMAINS4_8MMA_AtomIJNS4_10MMA_TraitsINS4_19SM100_MMA_F8F6F4_SSEJSI_SI_fSF_SG_NS4_17integral_constantINS4_4UMMA5MajorELSQ_0EEESR_NSO_INSP_7ScaleInELSS_0EEEST_EEEEEENS4_6LayoutINS5_IJSB_SB_SB_EEENS5_IJNSA_ILi0EEESY_SY_EEEEENS5_IJNS4_10UnderscoreES11_S11_EEEEENS4_23SM90_TMA_LOAD_MULTICASTENS4_14ComposedLayoutINS4_7SwizzleILi2ELi4ELi3EEENS4_18smem_ptr_flag_bitsILi8EEENSW_INS5_IJNSA_ILi8EEESF_EEENS5_IJSF_SB_EEEEEEEvNS4_8identityENS4_13SM90_TMA_LOADES1E_vS1F_EENS_8epilogue10collective18CollectiveEpilogueINS1I_23Sm100TmaWarpSpecializedILi4ELi2ELi32ELb0ELb0EEEJSH_NS5_IJNSW_ISF_SB_EES1N_EEESI_SJ_SI_SJ_NS1I_6fusion15FusionCallbacksIS1M_NS1P_17LinearCombinationISI_fSI_fLNS_15FloatRoundStyleE2EEESH_S1O_JEEENS4_5SM1004TMEM4LOAD26SM100_TMEM_LOAD_16dp32b32xES1G_S1E_NS4_39AutoVectorizingCopyWithAssumedAlignmentILi128EEENS4_14SM90_TMA_STOREES1E_S20_S20_EEEvvEEEEvNT_6ParamsE,@"STO_CUDA_ENTRY STV_DEFAULT"
_ZN7cutlass13device_kernelINS_4gemm6kernel13GemmUniversalIN4cute5tupleIJiiiiEEENS1_10collective13CollectiveMmaINS1_35MainloopSm100TmaUmmaWarpSpecializedILi4ELi2ELi4ENS5_IJNS4_1CILi1EEENSA_ILi2EEESB_EEEEENS5_IJNSA_ILi64EEENSA_ILi256EEESF_EEENS_12float_e4m3_tENS5_IJlSB_lEEESI_SJ_NS4_8TiledMMAINS4_8MMA_AtomIJNS4_10MMA_TraitsINS4_19SM100_MMA_F8F6F4_SSEJSI_SI_fSF_SG_NS4_17integral_constantINS4_4UMMA5MajorELSQ_0EEESR_NSO_INSP_7ScaleInELSS_0EEEST_EEEEEENS4_6LayoutINS5_IJSB_SB_SB_EEENS5_IJNSA_ILi0EEESY_SY_EEEEENS5_IJNS4_10UnderscoreES11_S11_EEEEENS4_23SM90_TMA_LOAD_MULTICASTENS4_14ComposedLayoutINS4_7SwizzleILi2ELi4ELi3EEENS4_18smem_ptr_flag_bitsILi8EEENSW_INS5_IJNSA_ILi8EEESF_EEENS5_IJSF_SB_EEEEEEEvNS4_8identityENS4_13SM90_TMA_LOADES1E_vS1F_EENS_8epilogue10collective18CollectiveEpilogueINS1I_23Sm100TmaWarpSpecializedILi4ELi2ELi32ELb0ELb0EEEJSH_NS5_IJNSW_ISF_SB_EES1N_EEESI_SJ_SI_SJ_NS1I_6fusion15FusionCallbacksIS1M_NS1P_17LinearCombinationISI_fSI_fLNS_15FloatRoundStyleE2EEESH_S1O_JEEENS4_5SM1004TMEM4LOAD26SM100_TMEM_LOAD_16dp32b32xES1G_S1E_NS4_39AutoVectorizingCopyWithAssumedAlignmentILi128EEENS4_14SM90_TMA_STOREES1E_S20_S20_EEEvvEEEEvNT_6ParamsE:
[----:B------:R-:W1:Y:S01]  /*0000*/  LDC R1, c[0x0][0x37c] ;  /* 0x0000df00ff017b82 */ /* 0x000e620000000800 */
[----:B------:R-:W2:Y:S01]  /*0010*/  S2R R95, SR_TID.X ;  /* 0x00000000005f7919 */ /* 0x000ea20000002100 */
[----:B------:R-:W3:Y:S01]  /*0020*/  LDCU.64 UR8, c[0x0][0x890] ;  /* 0x00011200ff0877ac */ /* 0x000ee20008000a00 */
[----:B------:R-:W-:Y:S02]  /*0030*/  PRMT R85, RZ, 0x7610, R85 ;  /* 0x00007610ff557816 */ /* 0x000fe40000000055 */
[----:B------:R-:W-:Y:S01]  /*0040*/  ELECT P3, URZ, PT ;  /* 0x0000000000ff782f */ /* 0x000fe20003860000 */
[----:B---3--:R-:W-:-:S04]  /*0050*/  UISETP.NE.U32.AND UP0, UPT, UR8, URZ, UPT ;  /* 0x000000ff0800728c */ /* 0x008fc8000bf05070 */
[----:B------:R-:W-:Y:S01]  /*0060*/  UISETP.NE.AND.EX UP0, UPT, UR9, URZ, UPT, UP0 ;  /* 0x000000ff0900728c */ /* 0x000fe2000bf05300 */
[----:B--2---:R-:W-:-:S05]  /*0070*/  SHF.R.U32.HI R86, RZ, 0x5, R95 ;  /* 0x00000005ff567819 */ /* 0x004fca000001165f */
[----:B------:R-:W2:Y:S02]  /*0080*/  SHFL.IDX PT, R0, R86, RZ, 0x1f ;  /* 0x00001fff56007589 */ /* 0x000ea400000e0000 */
[----:B--2---:R-:W-:Y:S01]  /*0090*/  R2UR UR17, R0 ;  /* 0x00000000001172ca */ /* 0x004fe200000e0000 */
[----:B-1----:R-:W-:-:S14]  /*00a0*/  BRA.U UP0, `(.L_x_0) ;  /* 0x0000000100307547 */ /* 0x002fdc000b800000 */
[----:B------:R-:W1:Y:S02]  /*00b0*/  LDCU.64 UR4, c[0x0][0x888] ;  /* 0x00011100ff0477ac */ /* 0x000e640008000a00 */
[----:B-1----:R-:W-:-:S04]  /*00c0*/  UISETP.NE.U32.AND UP0, UPT, UR4, URZ, UPT ;  /* 0x000000ff0400728c */ /* 0x002fc8000bf05070 */
[----:B------:R-:W-:-:S09]  /*00d0*/  UISETP.NE.AND.EX UP0, UPT, UR5, URZ, UPT, UP0 ;  /* 0x000000ff0500728c */ /* 0x000fd2000bf05300 */
[----:B------:R-:W-:Y:S05]  /*00e0*/  BRA.U !UP0, `(.L_x_1) ;  /* 0x0000000108147547 */ /* 0x000fea000b800000 */
[----:B------:R-:W1:Y:S01]  /*00f0*/  LDC.64 R2, c[0x0][0x888] ;  /* 0x00022200ff027b82 */ /* 0x000e620000000a00 */
[----:B------:R-:W1:Y:S02]  /*0100*/  LDCU.64 UR4, c[0x0][0x358] ;  /* 0x00006b00ff0477ac */ /* 0x000e640008000a00 */
[----:B-1----:R1:W5:Y:S01]  /*0110*/  LDG.E R41, desc[UR4][R2.64] ;  /* 0x0000000402297981 */ /* 0x002362000c1e1900 */
[----:B------:R-:W-:Y:S01]  /*0120*/  HFMA2 R85, -RZ, RZ, 0, 5.9604644775390625e-08 ;  /* 0x00000001ff557431 */ /* 0x000fe200000001ff */
[----:B------:R-:W-:Y:S05]  /*0130*/  BRA `(.L_x_0) ;  /* 0x00000000000c7947 */ /* 0x000fea0003800000 */
.L_x_1:
[----:B------:R-:W1:Y:S01]  /*0140*/  LDCU UR4, c[0x0][0x880] ;  /* 0x00011000ff0477ac */ /* 0x000e620008000800 */
[----:B------:R-:W-:Y:S01]  /*0150*/  HFMA2 R85, -RZ, RZ, 0, 5.9604644775390625e-08 ;  /* 0x00000001ff557431 */ /* 0x000fe200000001ff */
[----:B-1----:R-:W-:-:S07]  /*0160*/  MOV R41, UR4 ;  /* 0x0000000400297c02 */ /* 0x002fce0008000f00 */
.L_x_0:
[----:B------:R-:W2:Y:S02]  /*0170*/  LDCU.64 UR4, c[0x0][0x8b0] ;  /* 0x00011600ff0477ac */ /* 0x000ea40008000a00 */
[----:B--2---:R-:W-:-:S04]  /*0180*/  UISETP.NE.U32.AND UP0, UPT, UR4, URZ, UPT ;  /* 0x000000ff0400728c */ /* 0x004fc8000bf05070 */
[----:B------:R-:W-:-:S09]  /*0190*/  UISETP.NE.AND.EX UP0, UPT, UR5, URZ, UPT, UP0 ;  /* 0x000000ff0500728c */ /* 0x000fd2000bf05300 */
[----:B------:R-:W-:Y:S05]  /*01a0*/  BRA.U UP0, `(.L_x_2) ;  /* 0x0000000100287547 */ /* 0x000fea000b800000 */
[----:B------:R-:W2:Y:S02]  /*01b0*/  LDCU.64 UR4, c[0x0][0x8a8] ;  /* 0x00011500ff0477ac */ /* 0x000ea40008000a00 */
[----:B--2---:R-:W-:-:S04]  /*01c0*/  UISETP.NE.U32.AND UP0, UPT, UR4, URZ, UPT ;  /* 0x000000ff0400728c */ /* 0x004fc8000bf05070 */
[----:B------:R-:W-:-:S09]  /*01d0*/  UISETP.NE.AND.EX UP0, UPT, UR5, URZ, UPT, UP0 ;  /* 0x000000ff0500728c */ /* 0x000fd2000bf05300 */
[----:B------:R-:W-:Y:S05]  /*01e0*/  BRA.U !UP0, `(.L_x_3) ;  /* 0x0000000108107547 */ /* 0x000fea000b800000 */
[----:B------:R-:W2:Y:S01]  /*01f0*/  LDC.64 R38, c[0x0][0x8a8] ;  /* 0x00022a00ff267b82 */ /* 0x000ea20000000a00 */
[----:B------:R-:W2:Y:S02]  /*0200*/  LDCU.64 UR4, c[0x0][0x358] ;  /* 0x00006b00ff0477ac */ /* 0x000ea40008000a00 */
[----:B--2---:R2:W5:Y:S01]  /*0210*/  LDG.E R38, desc[UR4][R38.64] ;  /* 0x0000000426267981 */ /* 0x004562000c1e1900 */
[----:B------:R-:W-:Y:S05]  /*0220*/  BRA `(.L_x_2) ;  /* 0x0000000000087947 */ /* 0x000fea0003800000 */
.L_x_3:
[----:B------:R-:W2:Y:S02]  /*0230*/  LDCU UR4, c[0x0][0x8a0] ;  /* 0x00011400ff0477ac */ /* 0x000ea40008000800 */
[----:B--2---:R-:W-:Y:S02]  /*0240*/  MOV R38, UR4 ;  /* 0x0000000400267c02 */ /* 0x004fe40008000f00 */
.L_x_2:
[----:B------:R-:W-:Y:S01]  /*0250*/  IMAD.U32 R0, RZ, RZ, UR17 ;  /* 0x00000011ff007e24 */ /* 0x000fe2000f8e00ff */
[----:B------:R-:W-:Y:S04]  /*0260*/  BSSY.RECONVERGENT B0, `(.L_x_4) ;  /* 0x000000c000007945 */ /* 0x000fe80003800200 */
[C---:B------:R-:W-:Y:S02]  /*0270*/  ISETP.NE.OR P1, PT, R0.reuse, 0x1, !P3 ;  /* 0x000000010000780c */ /* 0x040fe40005f25670 */
[----:B------:R-:W-:-:S11]  /*0280*/  ISETP.NE.OR P0, PT, R0, 0x3, !P3 ;  /* 0x000000030000780c */ /* 0x000fd60005f05670 */
[----:B------:R-:W-:Y:S05]  /*0290*/  @P1 BRA `(.L_x_5) ;  /* 0x0000000000201947 */ /* 0x000fea0003800000 */
[----:B------:R-:W3:Y:S02]  /*02a0*/  LDCU.64 UR4, c[0x0][0x348] ;  /* 0x00006900ff0477ac */ /* 0x000ee40008000a00 */
[----:B---3--:R-:W-:Y:S02]  /*02b0*/  UIADD3 UR6, UP1, UPT, UR4, 0x80, URZ ;  /* 0x0000008004067890 */ /* 0x008fe4000ff3e0ff */
[----:B------:R-:W-:Y:S02]  /*02c0*/  UIADD3 UR4, UP0, UPT, UR4, 0x180, URZ ;  /* 0x0000018004047890 */ /* 0x000fe4000ff1e0ff */
[----:B------:R-:W-:Y:S02]  /*02d0*/  UIADD3.X UR7, UPT, UPT, URZ, UR5, URZ, UP1, !UPT ;  /* 0x00000005ff077290 */ /* 0x000fe40008ffe4ff */
[----:B------:R-:W-:-:S07]  /*02e0*/  UIADD3.X UR5, UPT, UPT, URZ, UR5, URZ, UP0, !UPT ;  /* 0x00000005ff057290 */ /* 0x000fce00087fe4ff */
[----:B------:R3:W-:Y:S02]  /*02f0*/  UTMACCTL.PF [UR6] ;  /* 0x00000000060079b9 */ /* 0x0007e40008040000 */
[----:B------:R3:W-:Y:S02]  /*0300*/  UTMACCTL.PF [UR4] ;  /* 0x00000000040079b9 */ /* 0x0007e40008040000 */
[----:B---3--:R-:W-:Y:S01]  /*0310*/  NOP ;  /* 0x0000000000007918 */ /* 0x008fe20000000000 */
.L_x_5:
[----:B------:R-:W-:Y:S05]  /*0320*/  BSYNC.RECONVERGENT B0 ;  /* 0x0000000000007941 */ /* 0x000fea0003800200 */
.L_x_4:
[----:B------:R-:W-:Y:S04]  /*0330*/  BSSY.RECONVERGENT B0, `(.L_x_6) ;  /* 0x000000a000007945 */ /* 0x000fe80003800200 */
        /* <DEDUP_REMOVED lines=9> */
.L_x_7:
[----:B------:R-:W-:Y:S05]  /*03d0*/  BSYNC.RECONVERGENT B0 ;  /* 0x0000000000007941 */ /* 0x000fea0003800200 */
.L_x_6:
[----:B------:R-:W3:Y:S01]  /*03e0*/  LDCU.64 UR4, c[0x0][0x888] ;  /* 0x00011100ff0477ac */ /* 0x000ee20008000a00 */
[----:B------:R-:W-:Y:S02]  /*03f0*/  UISETP.EQ.U32.AND UP1, UPT, UR8, URZ, UPT ;  /* 0x000000ff0800728c */ /* 0x000fe4000bf22070 */
[----:B------:R-:W-:Y:S02]  /*0400*/  UPLOP3.LUT UP3, UPT, UPT, UPT, UPT, 0x80, 0x8 ;  /* 0x000000000008789c */ /* 0x000fe40003f6f070 */
[----:B---3--:R-:W-:-:S04]  /*0410*/  UISETP.NE.U32.AND UP0, UPT, UR4, URZ, UPT ;  /* 0x000000ff0400728c */ /* 0x008fc8000bf05070 */
[----:B------:R-:W-:-:S04]  /*0420*/  UISETP.NE.AND.EX UP0, UPT, UR5, URZ, UPT, UP0 ;  /* 0x000000ff0500728c */ /* 0x000fc8000bf05300 */
[----:B------:R-:W-:-:S04]  /*0430*/  UISETP.EQ.OR.EX UP2, UPT, UR9, URZ, !UP0, UP1 ;  /* 0x000000ff0900728c */ /* 0x000fc8000c742710 */
[----:B------:R-:W-:-:S06]  /*0440*/  UP2UR UR4, UPR, URZ, 0x4 ;  /* 0x00000004ff047883 */ /* 0x000fcc0008000000 */
[----:B------:R-:W-:Y:S01]  /*0450*/  MOV R88, UR4 ;  /* 0x0000000400587c02 */ /* 0x000fe20008000f00 */
[----:B------:R-:W-:Y:S06]  /*0460*/  BRA.U !UP2, `(.L_x_8) ;  /* 0x000000010a207547 */ /* 0x000fec000b800000 */
[----:B------:R-:W-:Y:S01]  /*0470*/  UISETP.NE.U32.AND UP1, UPT, UR8, URZ, UPT ;  /* 0x000000ff0800728c */ /* 0x000fe2000bf25070 */
[----:B-----5:R-:W-:Y:S01]  /*0480*/  FSETP.NEU.AND P0, PT, R41, RZ, PT ;  /* 0x000000ff2900720b */ /* 0x020fe20003f0d000 */
[----:B------:R-:W-:Y:S02]  /*0490*/  USEL UR4, URZ, 0xffffffff, UP0 ;  /* 0xffffffffff047887 */ /* 0x000fe40008000000 */
[----:B------:R-:W-:-:S10]  /*04a0*/  UISETP.NE.AND.EX UP1, UPT, UR9, URZ, UPT, UP1 ;  /* 0x000000ff0900728c */ /* 0x000fd4000bf25310 */
[----:B------:R-:W-:Y:S01]  /*04b0*/  VOTEU.ANY UP0, P0 ;  /* 0x0000000000ff7886 */ /* 0x000fe20000000100 */
[----:B------:R-:W-:-:S04]  /*04c0*/  @!UP1 USEL UR4, URZ, 0xffffffff, UP0 ;  /* 0xffffffffff049887 */ /* 0x000fc80008000000 */
[----:B------:R-:W-:-:S04]  /*04d0*/  ULOP3.LUT UR4, UR4, 0x1, URZ, 0xc0, !UPT ;  /* 0x0000000104047892 */ /* 0x000fc8000f8ec0ff */
[----:B------:R-:W-:-:S11]  /*04e0*/  UISETP.NE.U32.AND UP3, UPT, UR4, 0x1, UPT ;  /* 0x000000010400788c */ /* 0x000fd6000bf65070 */
.L_x_8:
[----:B-1----:R-:W1:Y:S01]  /*04f0*/  SHFL.IDX PT, R2, R86, RZ, 0x1f ;  /* 0x00001fff56027589 */ /* 0x002e6200000e0000 */
[----:B------:R-:W-:-:S04]  /*0500*/  UISETP.NE.AND UP0, UPT, UR17, 0x2, UPT ;  /* 0x000000021100788c */ /* 0x000fc8000bf05270 */
[----:B------:R-:W-:Y:S01]  /*0510*/  USEL UR48, URZ, 0x1, UP0 ;  /* 0x00000001ff307887 */ /* 0x000fe20008000000 */
[----:B-1----:R-:W-:-:S13]  /*0520*/  ISETP.NE.AND P0, PT, R2, RZ, PT ;  /* 0x000000ff0200720c */ /* 0x002fda0003f05270 */
[----:B------:R-:W-:Y:S05]  /*0530*/  @P0 BRA `(.L_x_9) ;  /* 0x0000000000580947 */ /* 0x000fea0003800000 */
[----:B------:R-:W1:Y:S01]  /*0540*/  S2UR UR4, SR_CgaCtaId ;  /* 0x00000000000479c3 */ /* 0x000e620000008800 */
[----:B------:R-:W-:Y:S01]  /*0550*/  UMOV UR5, 0x400 ;  /* 0x0000040000057882 */ /* 0x000fe20000000000 */
[----:B------:R-:W-:Y:S01]  /*0560*/  UMOV UR8, 0x1 ;  /* 0x0000000100087882 */ /* 0x000fe20000000000 */
[----:B------:R-:W-:Y:S01]  /*0570*/  UMOV UR6, 0x2 ;  /* 0x0000000200067882 */ /* 0x000fe20000000000 */
[----:B------:R-:W-:-:S04]  /*0580*/  UIADD3 UR8, UPT, UPT, -UR8, 0x100000, URZ ;  /* 0x0010000008087890 */ /* 0x000fc8000fffe1ff */
[----:B------:R-:W-:Y:S02]  /*0590*/  USHF.L.U32 UR9, UR8, 0xb, URZ ;  /* 0x0000000b08097899 */ /* 0x000fe400080006ff */
[----:B------:R-:W-:Y:S02]  /*05a0*/  USHF.L.U32 UR8, UR8, 0x1, URZ ;  /* 0x0000000108087899 */ /* 0x000fe400080006ff */
[----:B------:R-:W-:-:S04]  /*05b0*/  UIADD3 UR6, UPT, UPT, -UR6, 0x100000, URZ ;  /* 0x0010000006067890 */ /* 0x000fc8000fffe1ff */
[----:B------:R-:W-:Y:S02]  /*05c0*/  USHF.L.U32 UR7, UR6, 0xb, URZ ;  /* 0x0000000b06077899 */ /* 0x000fe400080006ff */
[----:B------:R-:W-:Y:S01]  /*05d0*/  USHF.L.U32 UR6, UR6, 0x1, URZ ;  /* 0x0000000106067899 */ /* 0x000fe200080006ff */
[----:B------:R-:W-:Y:S01]  /*05e0*/  ELECT P0, URZ, PT ;  /* 0x0000000000ff782f */ /* 0x000fe20003800000 */
[----:B-1----:R-:W-:Y:S01]  /*05f0*/  ULEA UR4, UR4, UR5, 0x18 ;  /* 0x0000000504047291 */ /* 0x002fe2000f8ec0ff */
[----:B------:R-:W1:Y:S11]  /*0600*/  FENCE.VIEW.ASYNC.S ;  /* 0x00000000000073c6 */ /* 0x000e760000000000 */
[----:B-1----:R1:W3:Y:S01]  /*0610*/  SYNCS.EXCH.64 URZ, [UR4], UR8 ;  /* 0x0000000804ff75b2 */ /* 0x0022e20008000100 */
[----:B------:R1:W4:Y:S01]  /*0620*/  SYNCS.EXCH.64 URZ, [UR4+0x20], UR6 ;  /* 0x0000200604ff75b2 */ /* 0x0003220008000100 */
[----:B------:R1:W1:Y:S01]  /*0630*/  SYNCS.EXCH.64 URZ, [UR4+0x8], UR8 ;  /* 0x0000080804ff75b2 */ /* 0x0002620008000100 */
[----:B------:R1:W1:Y:S01]  /*0640*/  SYNCS.EXCH.64 URZ, [UR4+0x28], UR6 ;  /* 0x0000280604ff75b2 */ /* 0x0002620008000100 */
[----:B------:R1:W1:Y:S01]  /*0650*/  SYNCS.EXCH.64 URZ, [UR4+0x10], UR8 ;  /* 0x0000100804ff75b2 */ /* 0x0002620008000100 */
[----:B------:R1:W1:Y:S01]  /*0660*/  SYNCS.EXCH.64 URZ, [UR4+0x30], UR6 ;  /* 0x0000300604ff75b2 */ /* 0x0002620008000100 */
[----:B------:R1:W1:Y:S01]  /*0670*/  SYNCS.EXCH.64 URZ, [UR4+0x18], UR8 ;  /* 0x0000180804ff75b2 */ /* 0x0002620008000100 */
[----:B------:R1:W1:Y:S01]  /*0680*/  SYNCS.EXCH.64 URZ, [UR4+0x38], UR6 ;  /* 0x0000380604ff75b2 */ /* 0x0002620008000100 */
[----:B------:R-:W-:Y:S01]  /*0690*/  NOP ;  /* 0x0000000000007918 */ /* 0x000fe20000000000 */
.L_x_9:
[----:B------:R-:W2:Y:S01]  /*06a0*/  SHFL.IDX PT, R2, R86, RZ, 0x1f ;  /* 0x00001fff56027589 */ /* 0x000ea200000e0000 */
[----:B------:R-:W-:Y:S01]  /*06b0*/  NOP ;  /* 0x0000000000007918 */ /* 0x000fe20000000000 */
[----:B--2---:R-:W-:-:S13]  /*06c0*/  ISETP.NE.AND P0, PT, R2, 0x1, PT ;  /* 0x000000010200780c */ /* 0x004fda0003f05270 */
[----:B------:R-:W-:Y:S05]  /*06d0*/  @P0 BRA `(.L_x_10) ;  /* 0x0000000000580947 */ /* 0x000fea0003800000 */
[----:B-1----:R-:W1:Y:S01]  /*06e0*/  S2UR UR4, SR_CgaCtaId ;  /* 0x00000000000479c3 */ /* 0x002e620000008800 */
        /* <DEDUP_REMOVED lines=12> */
[----:B-1----:R2:W1:Y:S01]  /*07b0*/  SYNCS.EXCH.64 URZ, [UR4+0x40], UR8 ;  /* 0x0000400804ff75b2 */ /* 0x0024620008000100 */
[----:B------:R2:W1:Y:S01]  /*07c0*/  SYNCS.EXCH.64 URZ, [UR4+0x60], UR6 ;  /* 0x0000600604ff75b2 */ /* 0x0004620008000100 */
[----:B------:R2:W1:Y:S01]  /*07d0*/  SYNCS.EXCH.64 URZ, [UR4+0x48], UR8 ;  /* 0x0000480804ff75b2 */ /* 0x0004620008000100 */
[----:B------:R2:W1:Y:S01]  /*07e0*/  SYNCS.EXCH.64 URZ, [UR4+0x68], UR6 ;  /* 0x0000680604ff75b2 */ /* 0x0004620008000100 */
[----:B------:R2:W1:Y:S01]  /*07f0*/  SYNCS.EXCH.64 URZ, [UR4+0x50], UR8 ;  /* 0x0000500804ff75b2 */ /* 0x0004620008000100 */
[----:B------:R2:W1:Y:S01]  /*0800*/  SYNCS.EXCH.64 URZ, [UR4+0x70], UR6 ;  /* 0x0000700604ff75b2 */ /* 0x0004620008000100 */
[----:B------:R2:W1:Y:S01]  /*0810*/  SYNCS.EXCH.64 URZ, [UR4+0x58], UR8 ;  /* 0x0000580804ff75b2 */ /* 0x0004620008000100 */
[----:B------:R2:W1:Y:S02]  /*0820*/  SYNCS.EXCH.64 URZ, [UR4+0x78], UR6 ;  /* 0x0000780604ff75b2 */ /* 0x0004640008000100 */
[----:B--2---:R-:W-:Y:S01]  /*0830*/  NOP ;  /* 0x0000000000007918 */ /* 0x004fe20000000000 */
.L_x_10:
[----:B------:R-:W2:Y:S01]  /*0840*/  SHFL.IDX PT, R2, R86, RZ, 0x1f ;  /* 0x00001fff56027589 */ /* 0x000ea200000e0000 */
[----:B------:R-:W-:Y:S01]  /*0850*/  NOP ;  /* 0x0000000000007918 */ /* 0x000fe20000000000 */
[----:B--2---:R-:W-:-:S13]  /*0860*/  ISETP.NE.AND P0, PT, R2, 0x3, PT ;  /* 0x000000030200780c */ /* 0x004fda0003f05270 */
[----:B------:R-:W-:Y:S05]  /*0870*/  @P0 BRA `(.L_x_11) ;  /* 0x0000000000300947 */ /* 0x000fea0003800000 */
[----:B-1----:R-:W1:Y:S01]  /*0880*/  S2UR UR6, SR_CgaCtaId ;  /* 0x00000000000679c3 */ /* 0x002e620000008800 */
[----:B------:R-:W-:Y:S01]  /*0890*/  UMOV UR4, 0x400 ;  /* 0x0000040000047882 */ /* 0x000fe20000000000 */
[----:B------:R-:W-:Y:S01]  /*08a0*/  UMOV UR5, 0x20 ;  /* 0x0000002000057882 */ /* 0x000fe20000000000 */
[----:B------:R-:W-:Y:S01]  /*08b0*/  ELECT P0, URZ, PT ;  /* 0x0000000000ff782f */ /* 0x000fe20003800000 */
[----:B-1----:R-:W-:Y:S02]  /*08c0*/  ULEA UR6, UR6, UR4, 0x18 ;  /* 0x0000000406067291 */ /* 0x002fe4000f8ec0ff */
[----:B------:R-:W-:-:S04]  /*08d0*/  UIADD3 UR4, UPT, UPT, -UR5, 0x100000, URZ ;  /* 0x0010000005047890 */ /* 0x000fc8000fffe1ff */
[----:B------:R-:W-:Y:S02]  /*08e0*/  USHF.L.U32 UR5, UR4, 0xb, URZ ;  /* 0x0000000b04057899 */ /* 0x000fe400080006ff */
[----:B------:R-:W-:Y:S01]  /*08f0*/  USHF.L.U32 UR4, UR4, 0x1, URZ ;  /* 0x0000000104047899 */ /* 0x000fe200080006ff */
[----:B------:R-:W1:Y:S11]  /*0900*/  FENCE.VIEW.ASYNC.S ;  /* 0x00000000000073c6 */ /* 0x000e760000000000 */
[----:B-1----:R2:W1:Y:S01]  /*0910*/  SYNCS.EXCH.64 URZ, [UR6+0x80], UR4 ;  /* 0x0000800406ff75b2 */ /* 0x0024620008000100 */
[----:B------:R2:W1:Y:S02]  /*0920*/  SYNCS.EXCH.64 URZ, [UR6+0x88], UR4 ;  /* 0x0000880406ff75b2 */ /* 0x0004640008000100 */
[----:B--2---:R-:W-:Y:S01]  /*0930*/  NOP ;  /* 0x0000000000007918 */ /* 0x004fe20000000000 */
.L_x_11:
[----:B------:R-:W2:Y:S01]  /*0940*/  SHFL.IDX PT, R2, R86, RZ, 0x1f ;  /* 0x00001fff56027589 */ /* 0x000ea200000e0000 */
[----:B------:R-:W-:Y:S01]  /*0950*/  NOP ;  /* 0x0000000000007918 */ /* 0x000fe20000000000 */
[----:B--2---:R-:W-:-:S13]  /*0960*/  ISETP.NE.AND P0, PT, R2, 0x4, PT ;  /* 0x000000040200780c */ /* 0x004fda0003f05270 */
[----:B------:R-:W-:Y:S05]  /*0970*/  @P0 BRA `(.L_x_12) ;  /* 0x00000000004c0947 */ /* 0x000fea0003800000 */
[----:B-1----:R-:W1:Y:S01]  /*0980*/  S2UR UR6, SR_CgaCtaId ;  /* 0x00000000000679c3 */ /* 0x002e620000008800 */
[----:B------:R-:W-:Y:S01]  /*0990*/  UMOV UR4, 0x1e0 ;  /* 0x000001e000047882 */ /* 0x000fe20000000000 */
[----:B------:R-:W-:Y:S01]  /*09a0*/  UMOV UR5, 0x400 ;  /* 0x0000040000057882 */ /* 0x000fe20000000000 */
[----:B------:R-:W-:Y:S01]  /*09b0*/  USEL UR4, UR4, 0x1a0, UP3 ;  /* 0x000001a004047887 */ /* 0x000fe20009800000 */
[----:B------:R-:W-:Y:S01]  /*09c0*/  UMOV UR8, 0x1 ;  /* 0x0000000100087882 */ /* 0x000fe20000000000 */
[----:B------:R-:W-:Y:S01]  /*09d0*/  ELECT P0, URZ, PT ;  /* 0x0000000000ff782f */ /* 0x000fe20003800000 */
[----:B------:R-:W-:-:S04]  /*09e0*/  UIADD3 UR8, UPT, UPT, -UR8, 0x100000, URZ ;  /* 0x0010000008087890 */ /* 0x000fc8000fffe1ff */
[----:B------:R-:W-:Y:S02]  /*09f0*/  USHF.L.U32 UR9, UR8, 0xb, URZ ;  /* 0x0000000b08097899 */ /* 0x000fe400080006ff */
[----:B------:R-:W-:Y:S02]  /*0a00*/  USHF.L.U32 UR8, UR8, 0x1, URZ ;  /* 0x0000000108087899 */ /* 0x000fe400080006ff */
[----:B-1----:R-:W-:Y:S02]  /*0a10*/  ULEA UR6, UR6, UR5, 0x18 ;  /* 0x0000000506067291 */ /* 0x002fe4000f8ec0ff */
[----:B------:R-:W-:-:S04]  /*0a20*/  UIADD3 UR4, UPT, UPT, -UR4, 0x100000, URZ ;  /* 0x0010000004047890 */ /* 0x000fc8000fffe1ff */
[----:B------:R-:W-:Y:S02]  /*0a30*/  USHF.L.U32 UR5, UR4, 0xb, URZ ;  /* 0x0000000b04057899 */ /* 0x000fe400080006ff */
[----:B------:R-:W-:Y:S01]  /*0a40*/  USHF.L.U32 UR4, UR4, 0x1, URZ ;  /* 0x0000000104047899 */ /* 0x000fe200080006ff */
[----:B------:R-:W1:Y:S03]  /*0a50*/  FENCE.VIEW.ASYNC.S ;  /* 0x00000000000073c6 */ /* 0x000e660000000000 */
[----:B-1----:R2:W1:Y:S08]  /*0a60*/  SYNCS.EXCH.64 URZ, [UR6+0x90], UR8 ;  /* 0x0000900806ff75b2 */ /* 0x0024700008000100 */
[----:B------:R2:W1:Y:S01]  /*0a70*/  SYNCS.EXCH.64 URZ, [UR6+0xa0], UR4 ;  /* 0x0000a00406ff75b2 */ /* 0x0004620008000100 */
[----:B------:R2:W1:Y:S01]  /*0a80*/  SYNCS.EXCH.64 URZ, [UR6+0x98], UR8 ;  /* 0x0000980806ff75b2 */ /* 0x0004620008000100 */
[----:B------:R2:W1:Y:S02]  /*0a90*/  SYNCS.EXCH.64 URZ, [UR6+0xa8], UR4 ;  /* 0x0000a80406ff75b2 */ /* 0x0004640008000100 */
[----:B--2---:R-:W-:Y:S01]  /*0aa0*/  NOP ;  /* 0x0000000000007918 */ /* 0x004fe20000000000 */
.L_x_12:
        /* <DEDUP_REMOVED lines=26> */
.L_x_13:
[----:B------:R-:W2:Y:S01]  /*0c50*/  SHFL.IDX PT, R2, R86, RZ, 0x1f ;  /* 0x00001fff56027589 */ /* 0x000ea200000e0000 */
[----:B------:R-:W-:Y:S01]  /*0c60*/  NOP ;  /* 0x0000000000007918 */ /* 0x000fe20000000000 */
[----:B--2---:R-:W-:-:S13]  /*0c70*/  ISETP.NE.AND P0, PT, R2, 0x3, PT ;  /* 0x000000030200780c */ /* 0x004fda0003f05270 */
[----:B------:R-:W-:Y:S05]  /*0c80*/  @P0 BRA `(.L_x_14) ;  /* 0x0000000000380947 */ /* 0x000fea0003800000 */
[----:B------:R-:W2:Y:S01]  /*0c90*/  S2UR UR5, SR_CgaCtaId ;  /* 0x00000000000579c3 */ /* 0x000ea20000008800 */
[----:B-1----:R-:W-:Y:S01]  /*0ca0*/  UMOV UR4, 0x400 ;  /* 0x0000040000047882 */ /* 0x002fe20000000000 */
[----:B------:R-:W-:Y:S01]  /*0cb0*/  UMOV UR6, 0x20 ;  /* 0x0000002000067882 */ /* 0x000fe20000000000 */
[----:B------:R-:W-:Y:S01]  /*0cc0*/  ELECT P0, URZ, PT ;  /* 0x0000000000ff782f */ /* 0x000fe20003800000 */
[----:B------:R-:W-:-:S04]  /*0cd0*/  UIADD3 UR6, UPT, UPT, -UR6, 0x100000, URZ ;  /* 0x0010000006067890 */ /* 0x000fc8000fffe1ff */
[----:B------:R-:W-:Y:S02]  /*0ce0*/  USHF.L.U32 UR7, UR6, 0xb, URZ ;  /* 0x0000000b06077899 */ /* 0x000fe400080006ff */
[----:B------:R-:W-:Y:S02]  /*0cf0*/  USHF.L.U32 UR6, UR6, 0x1, URZ ;  /* 0x0000000106067899 */ /* 0x000fe400080006ff */
[----:B--2---:R-:W-:Y:S01]  /*0d00*/  ULEA UR4, UR5, UR4, 0x18 ;  /* 0x0000000405047291 */ /* 0x004fe2000f8ec0ff */
[----:B------:R-:W1:Y:S11]  /*0d10*/  FENCE.VIEW.ASYNC.S ;  /* 0x00000000000073c6 */ /* 0x000e760000000000 */
[----:B-1----:R2:W1:Y:S01]  /*0d20*/  SYNCS.EXCH.64 URZ, [UR4+0xf0], UR6 ;  /* 0x0000f00604ff75b2 */ /* 0x0024620008000100 */
[----:B------:R2:W1:Y:S01]  /*0d30*/  SYNCS.EXCH.64 URZ, [UR4+0x100], UR6 ;  /* 0x0001000604ff75b2 */ /* 0x0004620008000100 */
[----:B------:R2:W1:Y:S01]  /*0d40*/  SYNCS.EXCH.64 URZ, [UR4+0xf8], UR6 ;  /* 0x0000f80604ff75b2 */ /* 0x0004620008000100 */
[----:B------:R2:W1:Y:S02]  /*0d50*/  SYNCS.EXCH.64 URZ, [UR4+0x108], UR6 ;  /* 0x0001080604ff75b2 */ /* 0x0004640008000100 */
[----:B--2---:R-:W-:Y:S01]  /*0d60*/  NOP ;  /* 0x0000000000007918 */ /* 0x004fe20000000000 */
.L_x_14:
[----:B-1----:R-:W1:Y:S01]  /*0d70*/  LDCU UR4, c[0x0][0x36c] ;  /* 0x00006d80ff0477ac */ /* 0x002e620008000800 */
[----:B------:R-:W-:Y:S01]  /*0d80*/  ISETP.NE.OR P3, PT, R0, 0x2, !P3 ;  /* 0x000000020000780c */ /* 0x000fe20005f65670 */
[----:B------:R-:W-:Y:S01]  /*0d90*/  NOP ;  /* 0x0000000000007918 */ /* 0x000fe20000000000 */
[----:B------:R-:W-:Y:S01]  /*0da0*/  LOP3.LUT R0, R95, 0x1f, RZ, 0xc0, !PT ;  /* 0x0000001f5f007812 */ /* 0x000fe200078ec0ff */
[----:B------:R-:W-:Y:S02]  /*0db0*/  UISETP.NE.AND UP4, UPT, UR17, URZ, UPT ;  /* 0x000000ff1100728c */ /* 0x000fe4000bf85270 */
[----:B-1----:R-:W-:-:S09]  /*0dc0*/  UISETP.EQ.U32.AND UP5, UPT, UR4, 0x1, UPT ;  /* 0x000000010400788c */ /* 0x002fd2000bfa2070 */
[----:B------:R-:W-:Y:S05]  /*0dd0*/  BRA.U !UP5, `(.L_x_15) ;  /* 0x000000010d087547 */ /* 0x000fea000b800000 */
[----:B---34-:R-:W-:Y:S01]  /*0de0*/  UCGABAR_ARV ;  /* 0x00000000000079c7 */ /* 0x018fe20008000000 */
[----:B------:R-:W-:Y:S05]  /*0df0*/  BRA `(.L_x_16) ;  /* 0x0000000000047947 */ /* 0x000fea0003800000 */
.L_x_15:
[----:B---34-:R-:W-:Y:S01]  /*0e00*/  NOP ;  /* 0x0000000000007918 */ /* 0x018fe20000000000 */
.L_x_16:
[----:B------:R-:W1:Y:S01]  /*0e10*/  S2UR UR7, SR_CTAID.X ;  /* 0x00000000000779c3 */ /* 0x000e620000002500 */
[----:B------:R-:W-:-:S05]  /*0e20*/  CS2R.32 R87, SR_CgaSize ;  /* 0x0000000000577805 */ /* 0x000fca0000008a00 */
[----:B------:R-:W-:-:S05]  /*0e30*/  IMAD R87, R87, -0xa0, RZ ;  /* 0xffffff6057577824 */ /* 0x000fca00078e02ff */
[----:B------:R-:W-:-:S14]  /*0e40*/  R2UR UR5, R87 ;  /* 0x00000000570572ca */ /* 0x000fdc00000e0000 */
[----:B------:R-:W2:Y:S01]  /*0e50*/  LDCU UR5, c[0x0][UR5+0x2b0] ;  /* 0x00005600050577ac */ /* 0x000ea20008000800 */
[----:B------:R-:W-:-:S05]  /*0e60*/  CS2R.32 R87, SR_CgaSize ;  /* 0x0000000000577805 */ /* 0x000fca0000008a00 */
[----:B------:R-:W-:-:S05]  /*0e70*/  IMAD R87, R87, -0xa0, RZ ;  /* 0xffffff6057577824 */ /* 0x000fca00078e02ff */
[----:B------:R-:W-:-:S14]  /*0e80*/  R2UR UR4, R87 ;  /* 0x00000000570472ca */ /* 0x000fdc00000e0000 */
[----:B------:R-:W3:Y:S01]  /*0e90*/  LDCU UR4, c[0x0][UR4+0x2b4] ;  /* 0x00005680040477ac */ /* 0x000ee20008000800 */
[----:B------:R-:W4:Y:S01]  /*0ea0*/  S2UR UR8, SR_CTAID.Y ;  /* 0x00000000000879c3 */ /* 0x000f220000002600 */
[----:B------:R-:W-:-:S05]  /*0eb0*/  CS2R.32 R87, SR_CgaSize ;  /* 0x0000000000577805 */ /* 0x000fca0000008a00 */
[----:B------:R-:W-:-:S05]  /*0ec0*/  IMAD R87, R87, -0xa0, RZ ;  /* 0xffffff6057577824 */ /* 0x000fca00078e02ff */
[----:B------:R-:W-:-:S14]  /*0ed0*/  R2UR UR9, R87 ;  /* 0x00000000570972ca */ /* 0x000fdc00000e0000 */
[----:B------:R-:W3:Y:S01]  /*0ee0*/  LDCU UR9, c[0x0][UR9+0x2a0] ;  /* 0x00005400090977ac */ /* 0x000ee20008000800 */
[----:B------:R-:W4:Y:S01]  /*0ef0*/  LDCU UR21, c[0x0][0xb24] ;  /* 0x00016480ff1577ac */ /* 0x000f220008000800 */
[----:B------:R-:W3:Y:S01]  /*0f00*/  S2UR UR10, SR_CgaCtaId ;  /* 0x00000000000a79c3 */ /* 0x000ee20000008800 */
[----:B------:R-:W-:-:S05]  /*0f10*/  CS2R.32 R87, SR_CgaSize ;  /* 0x0000000000577805 */ /* 0x000fca0000008a00 */
[----:B------:R-:W-:-:S05]  /*0f20*/  IMAD R87, R87, -0xa0, RZ ;  /* 0xffffff6057577824 */ /* 0x000fca00078e02ff */
[----:B------:R-:W-:-:S14]  /*0f30*/  R2UR UR59, R87 ;  /* 0x00000000573b72ca */ /* 0x000fdc00000e0000 */
[----:B------:R-:W3:Y:S01]  /*0f40*/  LDCU UR59, c[0x0][UR59+0x2a4] ;  /* 0x000054803b3b77ac */ /* 0x000ee20008000800 */
[----:B------:R-:W3:Y:S01]  /*0f50*/  LDCU UR42, c[0x0][0xb24] ;  /* 0x00016480ff2a77ac */ /* 0x000ee20008000800 */
[----:B-1----:R-:W-:Y:S01]  /*0f60*/  I2FP.F32.U32 R3, UR7 ;  /* 0x0000000700037c45 */ /* 0x002fe20008201000 */
[----:B------:R-:W1:Y:S01]  /*0f70*/  S2UR UR36, SR_CTAID.Z ;  /* 0x00000000002479c3 */ /* 0x000e620000002700 */
[----:B------:R-:W1:Y:S03]  /*0f80*/  LDCU UR27, c[0x0][0xb30] ;  /* 0x00016600ff1b77ac */ /* 0x000e660008000800 */
[----:B--2---:R-:W-:Y:S01]  /*0f90*/  FMUL R3, R3, UR5 ;  /* 0x0000000503037c20 */ /* 0x004fe20008400000 */
[----:B------:R-:W-:Y:S01]  /*0fa0*/  UMOV UR16, UR7 ;  /* 0x0000000700107c82 */ /* 0x000fe20008000000 */
[----:B----4-:R-:W-:Y:S01]  /*0fb0*/  UISETP.GE.AND UP2, UPT, UR21, 0x1, UPT ;  /* 0x000000011500788c */ /* 0x010fe2000bf46270 */
[----:B------:R-:W-:Y:S01]  /*0fc0*/  I2FP.F32.U32 R2, UR8 ;  /* 0x0000000800027c45 */ /* 0x000fe20008201000 */
[----:B------:R-:W-:-:S02]  /*0fd0*/  UMOV UR20, UR8 ;  /* 0x0000000800147c82 */ /* 0x000fc40008000000 */
[----:B------:R-:W2:Y:S02]  /*0fe0*/  F2I.U32.TRUNC.NTZ R3, R3 ;  /* 0x0000000300037305 */ /* 0x000ea4000020f000 */
[----:B---3--:R-:W-:Y:S01]  /*0ff0*/  FMUL R2, R2, UR4 ;  /* 0x0000000402027c20 */ /* 0x008fe20008400000 */
[----:B------:R-:W-:-:S05]  /*1000*/  USHF.L.U32 UR28, UR10, 0xb, URZ ;  /* 0x0000000b0a1c7899 */ /* 0x000fca00080006ff */
[----:B------:R-:W3:Y:S01]  /*1010*/  F2I.U32.TRUNC.NTZ R2, R2 ;  /* 0x0000000200027305 */ /* 0x000ee2000020f000 */
[----:B--2---:R-:W-:Y:S02]  /*1020*/  R2UR UR4, R3 ;  /* 0x00000000030472ca */ /* 0x004fe400000e0000 */
[----:B---3--:R-:W-:Y:S02]  /*1030*/  R2UR UR6, R2 ;  /* 0x00000000020672ca */ /* 0x008fe400000e0000 */
[----:B------:R-:W-:-:S09]  /*1040*/  PRMT R2, RZ, 0x7610, R2 ;  /* 0x00007610ff027816 */ /* 0x000fd20000000002 */
[----:B------:R-:W-:-:S04]  /*1050*/  UIADD3 UR5, UPT, UPT, -UR4, URZ, URZ ;  /* 0x000000ff04057290 */ /* 0x000fc8000fffe1ff */
[----:B------:R-:W-:Y:S02]  /*1060*/  UIMAD UR5, UR9, UR5, UR7 ;  /* 0x00000005090572a4 */ /* 0x000fe4000f8e0207 */
[----:B------:R-:W-:-:S04]  /*1070*/  UIADD3 UR4, UPT, UPT, -UR6, URZ, URZ ;  /* 0x000000ff06047290 */ /* 0x000fc8000fffe1ff */
[----:B------:R-:W-:Y:S01]  /*1080*/  IMAD.U32 R87, RZ, RZ, UR5 ;  /* 0x00000005ff577e24 */ /* 0x000fe2000f8e00ff */
[----:B------:R-:W-:Y:S01]  /*1090*/  UIMAD UR59, UR59, UR4, UR8 ;  /* 0x000000043b3b72a4 */ /* 0x000fe2000f8e0208 */
[----:B-1----:R-:W-:Y:S11]  /*10a0*/  BRA.U UP4, `(.L_x_17) ;  /* 0x0000000104287547 */ /* 0x002ff6000b800000 */
[----:B------:R-:W-:Y:S01]  /*10b0*/  R2UR UR4, R87 ;  /* 0x00000000570472ca */ /* 0x000fe200000e0000 */
[----:B------:R-:W-:Y:S02]  /*10c0*/  UISETP.NE.AND UP0, UPT, UR59, URZ, UPT ;  /* 0x000000ff3b00728c */ /* 0x000fe4000bf05270 */
[----:B------:R-:W-:-:S10]  /*10d0*/  UISETP.NE.AND UP1, UPT, UR59, 0x1, UPT ;  /* 0x000000013b00788c */ /* 0x000fd4000bf25270 */
[----:B------:R-:W-:-:S04]  /*10e0*/  UISETP.EQ.OR UP0, UPT, UR4, URZ, !UP0 ;  /* 0x000000ff0400728c */ /* 0x000fc8000c702670 */
[----:B------:R-:W-:Y:S02]  /*10f0*/  USEL UR5, URZ, 0x1, !UP0 ;  /* 0x00000001ff057887 */ /* 0x000fe4000c000000 */
[----:B------:R-:W-:Y:S02]  /*1100*/  UISETP.NE.AND UP0, UPT, UR4, URZ, UPT ;  /* 0x000000ff0400728c */ /* 0x000fe4000bf05270 */
[----:B------:R-:W-:-:S04]  /*1110*/  USEL UR4, URZ, 0x2, UP1 ;  /* 0x00000002ff047887 */ /* 0x000fc80008800000 */
[----:B------:R-:W-:-:S04]  /*1120*/  USEL UR4, UR4, 0x2, UP0 ;  /* 0x0000000204047887 */ /* 0x000fc80008000000 */
[----:B------:R-:W-:-:S06]  /*1130*/  UIADD3 UR4, UPT, UPT, UR5, UR4, URZ ;  /* 0x0000000405047290 */ /* 0x000fcc000fffe0ff */
[----:B------:R-:W-:Y:S02]  /*1140*/  MOV R2, UR4 ;  /* 0x0000000400027c02 */ /* 0x000fe40008000f00 */
.L_x_17:
[----:B------:R-:W-:Y:S05]  /*1150*/  BRA.U !UP2, `(.L_x_18) ;  /* 0x000000010ad47547 */ /* 0x000fea000b800000 */
[----:B------:R-:W1:Y:S01]  /*1160*/  LDCU.128 UR12, c[0x0][0xb10] ;  /* 0x00016200ff0c77ac */ /* 0x000e620008000c00 */
[----:B------:R-:W2:Y:S01]  /*1170*/  LDCU UR6, c[0x0][0x370] ;  /* 0x00006e00ff0677ac */ /* 0x000ea20008000800 */
[----:B------:R-:W3:Y:S01]  /*1180*/  LDCU UR5, c[0x0][0x374] ;  /* 0x00006e80ff0577ac */ /* 0x000ee20008000800 */
[----:B------:R-:W4:Y:S01]  /*1190*/  LDCU UR26, c[0x0][0xb0c] ;  /* 0x00016180ff1a77ac */ /* 0x000f220008000800 */
[----:B------:R-:W4:Y:S01]  /*11a0*/  LDCU UR4, c[0x0][0xb20] ;  /* 0x00016400ff0477ac */ /* 0x000f220008000800 */
[----:B------:R-:W4:Y:S01]  /*11b0*/  LDCU.64 UR8, c[0x0][0xb28] ;  /* 0x00016500ff0877ac */ /* 0x000f220008000a00 */
[----:B-1----:R-:W-:Y:S02]  /*11c0*/  UISETP.NE.AND UP0, UPT, UR14, 0x1, UPT ;  /* 0x000000010e00788c */ /* 0x002fe4000bf05270 */
[----:B---3--:R-:W-:Y:S02]  /*11d0*/  UIMAD.WIDE.U32 UR10, UR5, UR15, URZ ;  /* 0x0000000f050a72a5 */ /* 0x008fe4000f8e00ff */
[----:B--2---:R-:W-:-:S02]  /*11e0*/  UIMAD.WIDE.U32 UR22, UR6, UR12, URZ ;  /* 0x0000000c061672a5 */ /* 0x004fc4000f8e00ff */
[----:B----4-:R-:W-:Y:S02]  /*11f0*/  UISETP.NE.AND UP1, UPT, UR26, 0x1, UPT ;  /* 0x000000011a00788c */ /* 0x010fe4000bf25270 */
[----:B------:R-:W-:Y:S01]  /*1200*/  UISETP.NE.AND UP2, UPT, UR21, 0x1, UPT ;  /* 0x000000011500788c */ /* 0x000fe2000bf45270 */
[----:B------:R-:W-:Y:S02]  /*1210*/  UMOV UR10, UR11 ;  /* 0x0000000b000a7c82 */ /* 0x000fe40008000000 */
[----:B------:R-:W-:Y:S01]  /*1220*/  UMOV UR22, UR23 ;  /* 0x0000001700167c82 */ /* 0x000fe20008000000 */
[----:B------:R-:W-:Y:S02]  /*1230*/  @UP0 USHF.R.U32.HI UR5, URZ, UR4, UR10 ;  /* 0x00000004ff050299 */ /* 0x000fe4000801160a */
[----:B------:R-:W-:Y:S02]  /*1240*/  UIMAD.WIDE.U32 UR24, UR20, UR15, URZ ;  /* 0x0000000f141872a5 */ /* 0x000fe4000f8e00ff */
[----:B------:R-:W-:-:S02]  /*1250*/  UIMAD.WIDE.U32 UR10, UR5, UR8, URZ ;  /* 0x00000008050a72a5 */ /* 0x000fc4000f8e00ff */
[----:B------:R-:W-:Y:S02]  /*1260*/  @UP1 USHF.R.U32.HI UR6, URZ, UR13, UR22 ;  /* 0x0000000dff061299 */ /* 0x000fe40008011616 */
[----:B------:R-:W-:Y:S02]  /*1270*/  UIMAD.WIDE.U32 UR18, UR16, UR12, URZ ;  /* 0x0000000c101272a5 */ /* 0x000fe4000f8e00ff */
[----:B------:R-:W-:Y:S01]  /*1280*/  UIMAD.WIDE.U32 UR22, UR6, UR8, URZ ;  /* 0x00000008061672a5 */ /* 0x000fe2000f8e00ff */
[----:B------:R-:W-:Y:S01]  /*1290*/  UMOV UR24, UR25 ;  /* 0x0000001900187c82 */ /* 0x000fe20008000000 */
[----:B------:R-:W-:Y:S01]  /*12a0*/  UMOV UR10, UR11 ;  /* 0x0000000b000a7c82 */ /* 0x000fe20008000000 */
[----:B------:R-:W-:Y:S02]  /*12b0*/  USHF.R.U32.HI UR24, URZ, UR4, UR24 ;  /* 0x00000004ff187299 */ /* 0x000fe40008011618 */
[----:B------:R-:W-:Y:S02]  /*12c0*/  @UP2 USHF.R.U32.HI UR5, URZ, UR9, UR10 ;  /* 0x00000009ff052299 */ /* 0x000fe4000801160a */
[----:B------:R-:W-:Y:S01]  /*12d0*/  UMOV UR7, UR23 ;  /* 0x0000001700077c82 */ /* 0x000fe20008000000 */
[----:B------:R-:W-:Y:S01]  /*12e0*/  UMOV UR18, UR19 ;  /* 0x0000001300127c82 */ /* 0x000fe20008000000 */
[----:B------:R-:W-:-:S02]  /*12f0*/  @UP2 USHF.R.U32.HI UR6, URZ, UR9, UR7 ;  /* 0x00000009ff062299 */ /* 0x000fc40008011607 */
[----:B------:R-:W-:Y:S02]  /*1300*/  USHF.R.U32.HI UR18, URZ, UR13, UR18 ;  /* 0x0000000dff127299 */ /* 0x000fe40008011612 */
[----:B------:R-:W-:Y:S02]  /*1310*/  USEL UR4, UR20, UR24, !UP0 ;  /* 0x0000001814047287 */ /* 0x000fe4000c000000 */
[----:B------:R-:W-:Y:S02]  /*1320*/  UIMAD UR7, UR5, UR21, URZ ;  /* 0x00000015050772a4 */ /* 0x000fe4000f8e02ff */
[----:B------:R-:W-:Y:S02]  /*1330*/  USEL UR5, UR16, UR18, !UP1 ;  /* 0x0000001210057287 */ /* 0x000fe4000c800000 */
[----:B------:R-:W-:Y:S02]  /*1340*/  UIMAD UR12, UR6, UR21, URZ ;  /* 0x00000015060c72a4 */ /* 0x000fe4000f8e02ff */
[----:B------:R-:W-:-:S02]  /*1350*/  UISETP.GE.AND UP0, UPT, UR4, UR7, UPT ;  /* 0x000000070400728c */ /* 0x000fc4000bf06270 */
[----:B------:R-:W-:Y:S02]  /*1360*/  UIMAD.WIDE.U32 UR10, UR4, UR8, URZ ;  /* 0x00000008040a72a5 */ /* 0x000fe4000f8e00ff */
[----:B------:R-:W-:Y:S02]  /*1370*/  UISETP.GE.OR UP0, UPT, UR5, UR12, UP0 ;  /* 0x0000000c0500728c */ /* 0x000fe40008706670 */
[----:B------:R-:W-:Y:S02]  /*1380*/  UIMAD.WIDE.U32 UR12, UR5, UR8, URZ ;  /* 0x00000008050c72a5 */ /* 0x000fe4000f8e00ff */
[----:B------:R-:W-:Y:S01]  /*1390*/  UIADD3 UR10, UPT, UPT, -UR4, URZ, URZ ;  /* 0x000000ff040a7290 */ /* 0x000fe2000fffe1ff */
[----:B------:R-:W-:Y:S01]  /*13a0*/  UMOV UR8, UR11 ;  /* 0x0000000b00087c82 */ /* 0x000fe20008000000 */
[----:B------:R-:W-:Y:S02]  /*13b0*/  UIADD3 UR11, UPT, UPT, -UR5, URZ, URZ ;  /* 0x000000ff050b7290 */ /* 0x000fe4000fffe1ff */
[----:B------:R-:W-:-:S03]  /*13c0*/  USHF.R.U32.HI UR8, URZ, UR9, UR8 ;  /* 0x00000009ff087299 */ /* 0x000fc60008011608 */
[----:B------:R-:W-:Y:S01]  /*13d0*/  @!UP0 UMOV UR7, UR13 ;  /* 0x0000000d00078c82 */ /* 0x000fe20008000000 */
[----:B------:R-:W-:Y:S02]  /*13e0*/  UIMAD UR20, UR14, UR10, UR20 ;  /* 0x0000000a0e1472a4 */ /* 0x000fe4000f8e0214 */
[----:B------:R-:W-:Y:S02]  /*13f0*/  USEL UR8, UR4, UR8, !UP2 ;  /* 0x0000000804087287 */ /* 0x000fe4000d000000 */
[----:B------:R-:W-:Y:S02]  /*1400*/  @!UP0 USHF.R.U32.HI UR7, URZ, UR9, UR7 ;  /* 0x00000009ff078299 */ /* 0x000fe40008011607 */
[----:B------:R-:W-:Y:S02]  /*1410*/  UIADD3 UR9, UPT, UPT, -UR8, URZ, URZ ;  /* 0x000000ff08097290 */ /* 0x000fe4000fffe1ff */
[----:B------:R-:W-:Y:S02]  /*1420*/  @!UP0 USEL UR7, UR5, UR7, !UP2 ;  /* 0x0000000705078287 */ /* 0x000fe4000d000000 */
[----:B------:R-:W-:-:S02]  /*1430*/  UIMAD UR9, UR21, UR9, UR4 ;  /* 0x00000009150972a4 */ /* 0x000fc4000f8e0204 */
[----:B------:R-:W-:Y:S02]  /*1440*/  @!UP0 UIADD3 UR8, UPT, UPT, UR8, -UR7, URZ ;  /* 0x8000000708088290 */ /* 0x000fe4000fffe0ff */
[----:B------:R-:W-:Y:S02]  /*1450*/  @!UP0 UIMAD UR6, UR9, UR6, UR7 ;  /* 0x00000006090682a4 */ /* 0x000fe4000f8e0207 */
[----:B------:R-:W-:Y:S02]  /*1460*/  @!UP0 UIMAD UR4, UR8, UR21, UR5 ;  /* 0x00000015080482a4 */ /* 0x000fe4000f8e0205 */
[----:B------:R-:W-:Y:S02]  /*1470*/  UIMAD UR16, UR26, UR11, UR16 ;  /* 0x0000000b1a1072a4 */ /* 0x000fe4000f8e0210 */
[----:B------:R-:W-:Y:S01]  /*1480*/  UIMAD UR20, UR4, UR14, UR20 ;  /* 0x0000000e041472a4 */ /* 0x000fe2000f8e0214 */
[----:B------:R-:W-:Y:S02]  /*1490*/  @!UP0 UMOV UR5, UR6 ;  /* 0x0000000600058c82 */ /* 0x000fe40008000000 */
[----:B------:R-:W-:-:S12]  /*14a0*/  UIMAD UR16, UR5, UR26, UR16 ;  /* 0x0000001a051072a4 */ /* 0x000fd8000f8e0210 */
.L_x_18:
[----:B------:R-:W-:Y:S02]  /*14b0*/  UISETP.NE.AND UP1, UPT, UR27, 0x1, UPT ;  /* 0x000000011b00788c */ /* 0x000fe4000bf25270 */
[----:B------:R-:W-:Y:S02]  /*14c0*/  UISETP.NE.AND UP0, UPT, UR17, 0x2, UPT ;  /* 0x000000021100788c */ /* 0x000fe4000bf05270 */
[----:B------:R-:W-:-:S05]  /*14d0*/  ULOP3.LUT UR28, UR28, 0x800, URZ, 0xc0, !UPT ;  /* 0x000008001c1c7892 */ /* 0x000fca000f8ec0ff */
[----:B------:R-:W-:Y:S07]  /*14e0*/  BRA.U UP1, `(.L_x_19) ;  /* 0x0000000101447547 */ /* 0x000fee000b800000 */
[----:B------:R-:W1:Y:S01]  /*14f0*/  LDCU.128 UR8, c[0x0][0xb10] ;  /* 0x00016200ff0877ac */ /* 0x000e620008000c00 */
[----:B------:R-:W2:Y:S01]  /*1500*/  LDCU UR12, c[0x0][0xb0c] ;  /* 0x00016180ff0c77ac */ /* 0x000ea20008000800 */
[----:B------:R-:W3:Y:S01]  /*1510*/  LDCU UR13, c[0x0][0xb20] ;  /* 0x00016400ff0d77ac */ /* 0x000ee20008000800 */
[----:B-1----:R-:W-:Y:S02]  /*1520*/  UIMAD.WIDE.U32 UR6, UR16, UR8, URZ ;  /* 0x00000008100672a5 */ /* 0x002fe4000f8e00ff */
[----:B------:R-:W-:Y:S02]  /*1530*/  UIMAD.WIDE.U32 UR4, UR20, UR11, URZ ;  /* 0x0000000b140472a5 */ /* 0x000fe4000f8e00ff */
[----:B--2---:R-:W-:Y:S02]  /*1540*/  UISETP.NE.AND UP2, UPT, UR12, 0x1, UPT ;  /* 0x000000010c00788c */ /* 0x004fe4000bf45270 */
[----:B------:R-:W-:Y:S01]  /*1550*/  UISETP.NE.AND UP1, UPT, UR10, 0x1, UPT ;  /* 0x000000010a00788c */ /* 0x000fe2000bf25270 */
[----:B------:R-:W-:-:S02]  /*1560*/  UMOV UR6, UR7 ;  /* 0x0000000700067c82 */ /* 0x000fc40008000000 */
[----:B------:R-:W-:Y:S01]  /*1570*/  UMOV UR4, UR5 ;  /* 0x0000000500047c82 */ /* 0x000fe20008000000 */
[----:B------:R-:W-:Y:S02]  /*1580*/  USHF.R.U32.HI UR6, URZ, UR9, UR6 ;  /* 0x00000009ff067299 */ /* 0x000fe40008011606 */
[----:B---3--:R-:W-:Y:S02]  /*1590*/  USHF.R.U32.HI UR4, URZ, UR13, UR4 ;  /* 0x0000000dff047299 */ /* 0x008fe40008011604 */
[----:B------:R-:W-:Y:S02]  /*15a0*/  USEL UR5, UR16, UR6, !UP2 ;  /* 0x0000000610057287 */ /* 0x000fe4000d000000 */
[----:B------:R-:W-:-:S04]  /*15b0*/  USEL UR4, UR20, UR4, !UP1 ;  /* 0x0000000414047287 */ /* 0x000fc8000c800000 */
[----:B------:R-:W-:Y:S02]  /*15c0*/  UIADD3 UR6, UPT, UPT, UR5, -UR4, URZ ;  /* 0x8000000405067290 */ /* 0x000fe4000fffe0ff */
[----:B------:R-:W-:Y:S02]  /*15d0*/  UIADD3 UR4, UPT, UPT, -UR5, UR4, URZ ;  /* 0x0000000405047290 */ /* 0x000fe4000fffe1ff */
[----:B------:R-:W-:Y:S02]  /*15e0*/  UIMAD UR20, UR6, UR10, UR20 ;  /* 0x0000000a061472a4 */ /* 0x000fe4000f8e0214 */
[----:B------:R-:W-:-:S12]  /*15f0*/  UIMAD UR16, UR4, UR12, UR16 ;  /* 0x0000000c041072a4 */ /* 0x000fd8000f8e0210 */
.L_x_19:
[----:B------:R-:W-:Y:S05]  /*1600*/  BRA.U !UP5, `(.L_x_20) ;  /* 0x000000010d0c7547 */ /* 0x000fea000b800000 */
[----:B------:R-:W-:Y:S01]  /*1610*/  UCGABAR_WAIT ;  /* 0x0000000000007dc7 */ /* 0x000fe20008000000 */
[----:B------:R-:W-:Y:S01]  /*1620*/  CCTL.IVALL ;  /* 0x00000000ff00798f */ /* 0x000fe20002000000 */
[----:B------:R-:W-:Y:S05]  /*1630*/  BRA `(.L_x_21) ;  /* 0x0000000000047947 */ /* 0x000fea0003800000 */
.L_x_20:
[----:B------:R-:W-:Y:S06]  /*1640*/  BAR.SYNC.DEFER_BLOCKING 0x0 ;  /* 0x0000000000007b1d */ /* 0x000fec0000010000 */
.L_x_21:
[----:B------:R-:W-:Y:S05]  /*1650*/  BRA.U UP0, `(.L_x_22) ;  /* 0x0000001100b87547 */ /* 0x000fea000b800000 */
[----:B------:R-:W1:Y:S01]  /*1660*/  LDCU UR6, c[0x0][0x38c] ;  /* 0x00007180ff0677ac */ /* 0x000e620008000800 */
[----:B------:R-:W2:Y:S01]  /*1670*/  S2UR UR8, SR_CgaCtaId ;  /* 0x00000000000879c3 */ /* 0x000ea20000008800 */
[----:B------:R-:W-:Y:S01]  /*1680*/  PLOP3.LUT P1, PT, PT, PT, UP3, 0x80, 0x8 ;  /* 0x000000000008781c */ /* 0x000fe20003f2f038 */
[----:B------:R-:W-:Y:S01]  /*1690*/  IMAD.MOV.U32 R12, RZ, RZ, 0x1 ;  /* 0x00000001ff0c7424 */ /* 0x000fe200078e00ff */
[----:B------:R-:W-:Y:S01]  /*16a0*/  UMOV UR7, 0x400 ;  /* 0x0000040000077882 */ /* 0x000fe20000000000 */
[----:B------:R-:W-:Y:S01]  /*16b0*/  UISETP.NE.AND UP1, UPT, UR17, URZ, UPT ;  /* 0x000000ff1100728c */ /* 0x000fe2000bf25270 */
[----:B------:R-:W-:Y:S02]  /*16c0*/  ISETP.EQ.OR P2, PT, R0, RZ, P3 ;  /* 0x000000ff0000720c */ /* 0x000fe40001f42670 */
[----:B------:R-:W-:Y:S02]  /*16d0*/  CS2R R10, SRZ ;  /* 0x00000000000a7805 */ /* 0x000fe4000001ff00 */
[----:B------:R-:W-:Y:S01]  /*16e0*/  PLOP3.LUT P1, PT, P1, PT, PT, 0x8, 0x80 ;  /* 0x000000000080781c */ /* 0x000fe20000f2e170 */
[----:B------:R-:W-:Y:S01]  /*16f0*/  IMAD.MOV.U32 R9, RZ, RZ, RZ ;  /* 0x000000ffff097224 */ /* 0x000fe200078e00ff */
[----:B------:R-:W3:Y:S01]  /*1700*/  LDCU UR40, c[0x0][0x370] ;  /* 0x00006e00ff2877ac */ /* 0x000ee20008000800 */
[----:B------:R-:W-:Y:S01]  /*1710*/  IMAD.MOV.U32 R8, RZ, RZ, 0x1 ;  /* 0x00000001ff087424 */ /* 0x000fe200078e00ff */
[----:B------:R-:W4:Y:S01]  /*1720*/  LDCU.64 UR26, c[0x0][0x348] ;  /* 0x00006900ff1a77ac */ /* 0x000f220008000a00 */
[----:B-1----:R-:W-:-:S02]  /*1730*/  UIADD3 UR5, UPT, UPT, UR6, 0x3f, URZ ;  /* 0x0000003f06057890 */ /* 0x002fc4000fffe0ff */
[----:B------:R-:W-:Y:S02]  /*1740*/  USHF.R.U32.HI UR45, URZ, 0x6, UR28 ;  /* 0x00000006ff2d7899 */ /* 0x000fe4000801161c */
[----:B------:R-:W-:Y:S02]  /*1750*/  USHF.R.S32.HI UR4, URZ, 0x1f, UR5 ;  /* 0x0000001fff047899 */ /* 0x000fe40008011405 */
[----:B------:R-:W-:Y:S02]  /*1760*/  UIADD3 UR46, UPT, UPT, UR6, 0x7e, URZ ;  /* 0x0000007e062e7890 */ /* 0x000fe4000fffe0ff */
[----:B------:R-:W-:Y:S02]  /*1770*/  ULEA.HI UR4, UR4, UR5, URZ, 0x6 ;  /* 0x0000000504047291 */ /* 0x000fe4000f8f30ff */
[----:B--2---:R-:W-:Y:S02]  /*1780*/  ULEA UR7, UR8, UR7, 0x18 ;  /* 0x0000000708077291 */ /* 0x004fe4000f8ec0ff */
[----:B------:R-:W-:-:S02]  /*1790*/  USHF.R.S32.HI UR43, URZ, 0x6, UR4 ;  /* 0x00000006ff2b7899 */ /* 0x000fc40008011404 */
[----:B------:R-:W-:Y:S02]  /*17a0*/  UIADD3 UR4, UPT, UPT, UR6, -0x1, URZ ;  /* 0xffffffff06047890 */ /* 0x000fe4000fffe0ff */
[----:B------:R-:W-:Y:S02]  /*17b0*/  UISETP.LT.U32.AND UP0, UPT, UR43, 0x4, UPT ;  /* 0x000000042b00788c */ /* 0x000fe4000bf01070 */
[----:B------:R-:W-:Y:S02]  /*17c0*/  UISETP.GE.U32.AND UP2, UPT, UR4, -0x7f, UPT ;  /* 0xffffff810400788c */ /* 0x000fe4000bf46070 */
[----:B------:R-:W-:Y:S01]  /*17d0*/  USEL UR41, UR43, 0x4, UP0 ;  /* 0x000000042b297887 */ /* 0x000fe20008000000 */
[----:B------:R-:W1:Y:S03]  /*17e0*/  LDCU UR39, c[0x0][0x374] ;  /* 0x00006e80ff2777ac */ /* 0x000e660008000800 */
[----:B------:R-:W-:-:S02]  /*17f0*/  UIADD3 UR21, UPT, UPT, UR41, -0x1, URZ ;  /* 0xffffffff29157890 */ /* 0x000fc4000fffe0ff */
[----:B------:R-:W-:-:S03]  /*1800*/  USEL UR24, UR48, 0x2, UP1 ;  /* 0x0000000230187887 */ /* 0x000fc60008800000 */
[----:B------:R-:W-:Y:S02]  /*1810*/  @UP2 UIADD3 UR21, UPT, UPT, UR41, URZ, URZ ;  /* 0x000000ff29152290 */ /* 0x000fe4000fffe0ff */
[----:B------:R-:W-:Y:S02]  /*1820*/  UIADD3 UR29, UPT, UPT, UR7, 0x6400, UR28 ;  /* 0x00006400071d7890 */ /* 0x000fe4000fffe01c */
[----:B------:R-:W-:Y:S02]  /*1830*/  UIADD3 UR44, UPT, UPT, UR43, -UR41, URZ ;  /* 0x800000292b2c7290 */ /* 0x000fe4000fffe0ff */
[----:B------:R-:W-:Y:S01]  /*1840*/  UIADD3 UR21, UPT, UPT, UR21, 0x1, URZ ;  /* 0x0000000115157890 */ /* 0x000fe2000fffe0ff */
[----:B---34-:R-:W-:-:S11]  /*1850*/  UMOV UR5, URZ ;  /* 0x000000ff00057c82 */ /* 0x018fd60008000000 */
.L_x_42:
[----:B------:R-:W2:Y:S02]  /*1860*/  S2UR UR4, SR_CgaCtaId ;  /* 0x00000000000479c3 */ /* 0x000ea40000008800 */
[----:B--2---:R-:W-:-:S09]  /*1870*/  UISETP.NE.AND UP0, UPT, UR4, URZ, UPT ;  /* 0x000000ff0400728c */ /* 0x004fd2000bf05270 */
[----:B-1----:R-:W-:Y:S05]  /*1880*/  BRA.U UP0, `(.L_x_23) ;  /* 0x0000000100287547 */ /* 0x002fea000b800000 */
[----:B------:R-:W-:Y:S02]  /*1890*/  LEA R0, R9, UR7, 0x3 ;  /* 0x0000000709007c11 */ /* 0x000fe4000f8e18ff */
[----:B------:R-:W-:-:S04]  /*18a0*/  SHF.L.U32 R3, R8, 0x1f, RZ ;  /* 0x0000001f08037819 */ /* 0x000fc800000006ff */
[----:B------:R-:W2:Y:S02]  /*18b0*/  SYNCS.PHASECHK.TRANS64.TRYWAIT P0, [R0+URZ+0x100], R3 ;  /* 0x00010003000075a7 */ /* 0x000ea400080011ff */
[----:B--2---:R-:W-:Y:S05]  /*18c0*/  @!P0 BRA `(.L_x_24) ;  /* 0x0000007c00548947 */ /* 0x004fea0003800000 */
.L_x_132:
[----:B------:R3:W-:Y:S01]  /*18d0*/  SYNCS.ARRIVE.TRANS64.A1T0 RZ, [R0+URZ+0xf0], RZ ;  /* 0x0000f0ff00ff79a7 */ /* 0x0007e200081000ff */
[----:B------:R-:W-:-:S05]  /*18e0*/  VIADD R9, R9, 0x1 ;  /* 0x0000000109097836 */ /* 0x000fca0000000000 */
[----:B------:R-:W-:-:S04]  /*18f0*/  ISETP.NE.AND P0, PT, R9, 0x2, PT ;  /* 0x000000020900780c */ /* 0x000fc80003f05270 */
[----:B--2---:R-:W-:Y:S02]  /*1900*/  SEL R3, RZ, 0x1, P0 ;  /* 0x00000001ff037807 */ /* 0x004fe40000000000 */
[----:B------:R-:W-:Y:S02]  /*1910*/  SEL R9, R9, RZ, P0 ;  /* 0x000000ff09097207 */ /* 0x000fe40000000000 */
[----:B------:R-:W-:-:S07]  /*1920*/  LOP3.LUT R8, R8, R3, RZ, 0x3c, !PT ;  /* 0x0000000308087212 */ /* 0x000fce00078e3cff */
.L_x_23:
[----:B------:R-:W-:Y:S01]  /*1930*/  ULEA UR4, UR5, UR7, 0x3 ;  /* 0x0000000705047291 */ /* 0x000fe2000f8e18ff */
[----:B---3--:R-:W-:Y:S01]  /*1940*/  SHF.L.U32 R0, R12, 0x1f, RZ ;  /* 0x0000001f0c007819 */ /* 0x008fe200000006ff */
[----:B------:R-:W-:Y:S02]  /*1950*/  UISETP.GE.U32.AND UP0, UPT, UR46, 0x7f, UPT ;  /* 0x0000007f2e00788c */ /* 0x000fe4000bf06070 */
[----:B------:R-:W-:Y:S02]  /*1960*/  USHF.L.U32 UR11, UR20, 0x8, URZ ;  /* 0x00000008140b7899 */ /* 0x000fe400080006ff */
[----:B------:R-:W-:Y:S01]  /*1970*/  ULEA UR35, UR16, UR45, 0x6 ;  /* 0x0000002d10237291 */ /* 0x000fe2000f8e30ff */
[----:B------:R-:W-:Y:S02]  /*1980*/  UMOV UR13, URZ ;  /* 0x000000ff000d7c82 */ /* 0x000fe40008000000 */
[----:B------:R2:W3:Y:S02]  /*1990*/  SYNCS.PHASECHK.TRANS64.TRYWAIT P0, [UR4+0x20], R0 ;  /* 0x00002000ff0075a7 */ /* 0x0004e40008001104 */
[----:B------:R-:W-:Y:S07]  /*19a0*/  BRA.U !UP0, `(.L_x_25) ;  /* 0x0000000108bc7547 */ /* 0x000fee000b800000 */
[----:B------:R-:W-:Y:S01]  /*19b0*/  UMOV UR6, URZ ;  /* 0x000000ff00067c82 */ /* 0x000fe20008000000 */
[----:B------:R-:W-:-:S05]  /*19c0*/  UMOV UR4, UR5 ;  /* 0x0000000500047c82 */ /* 0x000fca0008000000 */
.L_x_31:
[----:B------:R-:W-:Y:S01]  /*19d0*/  ULEA UR33, UR4, UR7, 0x3 ;  /* 0x0000000704217291 */ /* 0x000fe2000f8e18ff */
[----:B---3--:R-:W-:Y:S01]  /*19e0*/  @!P3 MOV R2, 0x5000 ;  /* 0x000050000002b802 */ /* 0x008fe20000000f00 */
[----:B-1-3--:R-:W-:Y:S10]  /*19f0*/  @P0 BRA `(.L_x_26) ;  /* 0x00000000000c0947 */ /* 0x00aff40003800000 */
[----:B------:R-:W-:-:S04]  /*1a00*/  SHF.L.U32 R3, R12, 0x1f, RZ ;  /* 0x0000001f0c037819 */ /* 0x000fc800000006ff */
[----:B------:R-:W3:Y:S02]  /*1a10*/  SYNCS.PHASECHK.TRANS64.TRYWAIT P0, [UR33+0x20], R3 ;  /* 0x00002003ff0075a7 */ /* 0x000ee40008001121 */
[----:B---3--:R-:W-:Y:S05]  /*1a20*/  @!P0 BRA `(.L_x_27) ;  /* 0x0000007c00108947 */ /* 0x008fea0003800000 */
.L_x_26:
[----:B------:R3:W-:Y:S01]  /*1a30*/  @!P3 SYNCS.ARRIVE.TRANS64 RZ, [UR33], R2 ;  /* 0x00000002ffffb9a7 */ /* 0x0007e20008000021 */
[----:B------:R-:W-:-:S04]  /*1a40*/  ULOP3.LUT UR5, UR24, 0x2, URZ, 0xfc, !UPT ;  /* 0x0000000218057892 */ /* 0x000fc8000f8efcff */
[----:B------:R-:W-:-:S09]  /*1a50*/  UISETP.NE.AND UP0, UPT, UR5, 0x2, UPT ;  /* 0x000000020500788c */ /* 0x000fd2000bf05270 */
[----:B------:R-:W-:Y:S05]  /*1a60*/  BRA.U UP0, `(.L_x_28) ;  /* 0x0000000100047547 */ /* 0x000fea000b800000 */
[----:B-1----:R-:W-:Y:S05]  /*1a70*/  BPT.TRAP 0x1 ;  /* 0x000000040000795c */ /* 0x002fea0000300000 */
.L_x_28:
[----:B------:R-:W-:Y:S04]  /*1a80*/  BSSY.RECONVERGENT B0, `(.L_x_29) ;  /* 0x0000003000007945 */ /* 0x000fe80003800200 */
[----:B------:R-:W-:Y:S05]  /*1a90*/  @P2 BRA `(.L_x_30) ;  /* 0x0000000000042947 */ /* 0x000fea0003800000 */
[----:B-1----:R-:W-:Y:S05]  /*1aa0*/  BPT.TRAP 0x1 ;  /* 0x000000040000795c */ /* 0x002fea0000300000 */
.L_x_30:
[----:B-1----:R-:W-:Y:S05]  /*1ab0*/  BSYNC.RECONVERGENT B0 ;  /* 0x0000000000007941 */ /* 0x002fea0003800200 */
.L_x_29:
[----:B------:R-:W-:Y:S02]  /*1ac0*/  UIADD3 UR5, UPT, UPT, UR4, 0x1, URZ ;  /* 0x0000000104057890 */ /* 0x000fe4000fffe0ff */
[----:B------:R-:W-:Y:S02]  /*1ad0*/  ULEA UR32, UR4, UR28, 0xc ;  /* 0x0000001c04207291 */ /* 0x000fe4000f8e60ff */
[----:B------:R-:W-:Y:S02]  /*1ae0*/  UISETP.NE.AND UP0, UPT, UR5, 0x4, UPT ;  /* 0x000000040500788c */ /* 0x000fe4000bf05270 */
[----:B------:R-:W-:Y:S02]  /*1af0*/  UIADD3 UR16, UP1, UPT, UR26, 0x80, URZ ;  /* 0x000000801a107890 */ /* 0x000fe4000ff3e0ff */
[----:B------:R-:W-:Y:S02]  /*1b00*/  USEL UR9, URZ, 0x1, UP0 ;  /* 0x00000001ff097887 */ /* 0x000fe40008000000 */
[----:B------:R-:W-:-:S02]  /*1b10*/  USEL UR5, UR5, URZ, UP0 ;  /* 0x000000ff05057287 */ /* 0x000fc40008000000 */
[----:B------:R-:W-:Y:S02]  /*1b20*/  UIADD3 UR14, UP0, UPT, UR26, 0x180, URZ ;  /* 0x000001801a0e7890 */ /* 0x000fe4000ff1e0ff */
[----:B------:R-:W-:Y:S01]  /*1b30*/  ULEA UR8, UR5, UR7, 0x3 ;  /* 0x0000000705087291 */ /* 0x000fe2000f8e18ff */
[----:B------:R-:W-:Y:S01]  /*1b40*/  LOP3.LUT R12, R12, UR9, RZ, 0x3c, !PT ;  /* 0x000000090c0c7c12 */ /* 0x000fe2000f8e3cff */
[----:B------:R-:W-:Y:S02]  /*1b50*/  USHF.L.U32 UR34, UR6, 0x6, URZ ;  /* 0x0000000606227899 */ /* 0x000fe400080006ff */
[----:B------:R-:W-:Y:S01]  /*1b60*/  UIADD3.X UR17, UPT, UPT, URZ, UR27, URZ, UP1, !UPT ;  /* 0x0000001bff117290 */ /* 0x000fe20008ffe4ff */
[----:B--2---:R-:W-:Y:S01]  /*1b70*/  SHF.L.U32 R0, R12, 0x1f, RZ ;  /* 0x0000001f0c007819 */ /* 0x004fe200000006ff */
[----:B------:R-:W-:Y:S02]  /*1b80*/  UIADD3 UR32, UPT, UPT, UR7, 0x6400, UR32 ;  /* 0x0000640007207890 */ /* 0x000fe4000fffe020 */
[----:B------:R-:W-:Y:S01]  /*1b90*/  UIADD3.X UR15, UPT, UPT, URZ, UR27, URZ, UP0, !UPT ;  /* 0x0000001bff0f7290 */ /* 0x000fe200087fe4ff */
[----:B------:R4:W1:Y:S01]  /*1ba0*/  SYNCS.PHASECHK.TRANS64.TRYWAIT P0, [UR8+0x20], R0 ;  /* 0x00002000ff0075a7 */ /* 0x0008620008001108 */
[----:B------:R-:W-:Y:S01]  /*1bb0*/  ULEA UR8, UR4, UR7, 0xe ;  /* 0x0000000704087291 */ /* 0x000fe2000f8e70ff */
[----:B------:R-:W-:Y:S01]  /*1bc0*/  UMOV UR13, 0x30000 ;  /* 0x00030000000d7882 */ /* 0x000fe20000000000 */
[----:B------:R-:W-:-:S02]  /*1bd0*/  UMOV UR18, 0x0 ;  /* 0x0000000000127882 */ /* 0x000fc40000000000 */
[----:B------:R-:W-:Y:S01]  /*1be0*/  UIADD3 UR8, UPT, UPT, UR8, 0xa400, URZ ;  /* 0x0000a40008087890 */ /* 0x000fe2000fffe0ff */
[----:B------:R-:W-:Y:S01]  /*1bf0*/  UMOV UR19, 0x10000000 ;  /* 0x1000000000137882 */ /* 0x000fe20000000000 */
[----:B------:R-:W-:Y:S01]  /*1c00*/  UMOV UR12, UR36 ;  /* 0x00000024000c7c82 */ /* 0x000fe20008000000 */
[----:B------:R-:W-:Y:S01]  /*1c10*/  UMOV UR9, UR33 ;  /* 0x0000002100097c82 */ /* 0x000fe20008000000 */
[----:B------:R-:W-:Y:S01]  /*1c20*/  UMOV UR10, UR34 ;  /* 0x00000022000a7c82 */ /* 0x000fe20008000000 */
[----:B------:R2:W-:Y:S01]  /*1c30*/  UTMALDG.3D.MULTICAST [UR32], [UR16], UR13, desc[UR18] ;  /* 0x00001220100073b4 */ /* 0x0005e2000801180d */
[----:B------:R-:W-:Y:S01]  /*1c40*/  UIADD3 UR6, UPT, UPT, UR6, 0x1, URZ ;  /* 0x0000000106067890 */ /* 0x000fe2000fffe0ff */
[----:B------:R-:W-:-:S03]  /*1c50*/  UMOV UR4, UR5 ;  /* 0x0000000500047c82 */ /* 0x000fc60008000000 */
[----:B------:R-:W-:Y:S01]  /*1c60*/  UISETP.NE.AND UP0, UPT, UR6, UR21, UPT ;  /* 0x000000150600728c */ /* 0x000fe2000bf05270 */
[----:B------:R4:W-:Y:S01]  /*1c70*/  UTMALDG.3D [UR8], [UR14], desc[UR18] ;  /* 0x000012080e0075b4 */ /* 0x0009e20008011000 */
[----:B--2---:R-:W-:-:S07]  /*1c80*/  UMOV UR13, UR21 ;  /* 0x00000015000d7c82 */ /* 0x004fce0008000000 */
[----:B----4-:R-:W-:Y:S05]  /*1c90*/  BRA.U UP0, `(.L_x_31) ;  /* 0xfffffffd004c7547 */ /* 0x010fea000b83ffff */
.L_x_25:
[----:B------:R-:W-:Y:S01]  /*1ca0*/  ULEA UR4, UR5, UR7, 0x3 ;  /* 0x0000000705047291 */ /* 0x000fe2000f8e18ff */
[----:B--2---:R-:W-:Y:S01]  /*1cb0*/  SHF.L.U32 R0, R12, 0x1f, RZ ;  /* 0x0000001f0c007819 */ /* 0x004fe200000006ff */
[----:B------:R-:W-:Y:S01]  /*1cc0*/  @!P1 SYNCS.ARRIVE.TRANS64.A1T0 RZ, [UR7+0x88], RZ ;  /* 0x000088ffffff99a7 */ /* 0x000fe20008100007 */
[----:B------:R-:W-:-:S06]  /*1cd0*/  UISETP.GT.AND UP0, UPT, UR43, UR41, UPT ;  /* 0x000000292b00728c */ /* 0x000fcc000bf04270 */
[----:B-1-3--:R1:W2:Y:S03]  /*1ce0*/  SYNCS.PHASECHK.TRANS64.TRYWAIT P0, [UR4+0x20], R0 ;  /* 0x00002000ff0075a7 */ /* 0x00a2a60008001104 */
[----:B------:R-:W-:Y:S05]  /*1cf0*/  BRA.U !UP0, `(.L_x_32) ;  /* 0x0000000108bc7547 */ /* 0x000fea000b800000 */
[----:B------:R-:W-:Y:S01]  /*1d00*/  UIADD3 UR25, UPT, UPT, UR44, UR13, URZ ;  /* 0x0000000d2c197290 */ /* 0x000fe2000fffe0ff */
[----:B------:R-:W-:-:S11]  /*1d10*/  UMOV UR4, UR5 ;  /* 0x0000000500047c82 */ /* 0x000fd60008000000 */
.L_x_38:
[----:B------:R-:W-:Y:S01]  /*1d20*/  ULEA UR17, UR4, UR7, 0x3 ;  /* 0x0000000704117291 */ /* 0x000fe2000f8e18ff */
[----:B--2---:R-:W-:Y:S01]  /*1d30*/  @!P3 MOV R2, 0x5000 ;  /* 0x000050000002b802 */ /* 0x004fe20000000f00 */
[----:B--2-4-:R-:W-:Y:S10]  /*1d40*/  @P0 BRA `(.L_x_33) ;  /* 0x00000000000c0947 */ /* 0x014ff40003800000 */
[----:B------:R-:W-:-:S04]  /*1d50*/  SHF.L.U32 R3, R12, 0x1f, RZ ;  /* 0x0000001f0c037819 */ /* 0x000fc800000006ff */
[----:B------:R-:W2:Y:S02]  /*1d60*/  SYNCS.PHASECHK.TRANS64.TRYWAIT P0, [UR17+0x20], R3 ;  /* 0x00002003ff0075a7 */ /* 0x000ea40008001111 */
[----:B--2---:R-:W-:Y:S05]  /*1d70*/  @!P0 BRA `(.L_x_34) ;  /* 0x0000007800548947 */ /* 0x004fea0003800000 */
.L_x_33:
[----:B------:R2:W-:Y:S01]  /*1d80*/  @!P3 SYNCS.ARRIVE.TRANS64 RZ, [UR17], R2 ;  /* 0x00000002ffffb9a7 */ /* 0x0005e20008000011 */
[----:B------:R-:W-:-:S04]  /*1d90*/  ULOP3.LUT UR5, UR24, 0x2, URZ, 0xfc, !UPT ;  /* 0x0000000218057892 */ /* 0x000fc8000f8efcff */
[----:B------:R-:W-:-:S09]  /*1da0*/  UISETP.NE.AND UP0, UPT, UR5, 0x2, UPT ;  /* 0x000000020500788c */ /* 0x000fd2000bf05270 */
[----:B------:R-:W-:Y:S05]  /*1db0*/  BRA.U UP0, `(.L_x_35) ;  /* 0x0000000100047547 */ /* 0x000fea000b800000 */
[----:B------:R-:W-:Y:S05]  /*1dc0*/  BPT.TRAP 0x1 ;  /* 0x000000040000795c */ /* 0x000fea0000300000 */
.L_x_35:
[----:B------:R-:W-:Y:S04]  /*1dd0*/  BSSY.RECONVERGENT B0, `(.L_x_36) ;  /* 0x0000003000007945 */ /* 0x000fe80003800200 */
[----:B------:R-:W-:Y:S05]  /*1de0*/  @P2 BRA `(.L_x_37) ;  /* 0x0000000000042947 */ /* 0x000fea0003800000 */
[----:B------:R-:W-:Y:S05]  /*1df0*/  BPT.TRAP 0x1 ;  /* 0x000000040000795c */ /* 0x000fea0000300000 */
.L_x_37:
[----:B------:R-:W-:Y:S05]  /*1e00*/  BSYNC.RECONVERGENT B0 ;  /* 0x0000000000007941 */ /* 0x000fea0003800200 */
.L_x_36:
[----:B------:R-:W-:Y:S02]  /*1e10*/  UIADD3 UR5, UPT, UPT, UR4, 0x1, URZ ;  /* 0x0000000104057890 */ /* 0x000fe4000fffe0ff */
[----:B------:R-:W-:Y:S02]  /*1e20*/  UIADD3 UR14, UP1, UPT, UR26, 0x80, URZ ;  /* 0x000000801a0e7890 */ /* 0x000fe4000ff3e0ff */
[----:B------:R-:W-:Y:S02]  /*1e30*/  UISETP.NE.AND UP0, UPT, UR5, 0x4, UPT ;  /* 0x000000040500788c */ /* 0x000fe4000bf05270 */
[----:B------:R-:W-:Y:S02]  /*1e40*/  USHF.L.U32 UR18, UR13, 0x6, URZ ;  /* 0x000000060d127899 */ /* 0x000fe400080006ff */
[----:B------:R-:W-:Y:S02]  /*1e50*/  USEL UR8, URZ, 0x1, UP0 ;  /* 0x00000001ff087887 */ /* 0x000fe40008000000 */
[----:B------:R-:W-:-:S02]  /*1e60*/  USEL UR5, UR5, URZ, UP0 ;  /* 0x000000ff05057287 */ /* 0x000fc40008000000 */
[----:B------:R-:W-:Y:S02]  /*1e70*/  UIADD3 UR22, UP0, UPT, UR26, 0x180, URZ ;  /* 0x000001801a167890 */ /* 0x000fe4000ff1e0ff */
[----:B------:R-:W-:Y:S01]  /*1e80*/  LOP3.LUT R12, R12, UR8, RZ, 0x3c, !PT ;  /* 0x000000080c0c7c12 */ /* 0x000fe2000f8e3cff */
[----:B------:R-:W-:Y:S02]  /*1e90*/  ULEA UR6, UR5, UR7, 0x3 ;  /* 0x0000000705067291 */ /* 0x000fe4000f8e18ff */
[----:B------:R-:W-:Y:S01]  /*1ea0*/  ULEA UR8, UR4, UR7, 0xe ;  /* 0x0000000704087291 */ /* 0x000fe2000f8e70ff */
[----:B-1----:R-:W-:Y:S01]  /*1eb0*/  SHF.L.U32 R0, R12, 0x1f, RZ ;  /* 0x0000001f0c007819 */ /* 0x002fe200000006ff */
[----:B------:R-:W-:Y:S02]  /*1ec0*/  ULEA UR16, UR4, UR29, 0xc ;  /* 0x0000001d04107291 */ /* 0x000fe4000f8e60ff */
[----:B------:R-:W-:Y:S02]  /*1ed0*/  UIADD3.X UR15, UPT, UPT, URZ, UR27, URZ, UP1, !UPT ;  /* 0x0000001bff0f7290 */ /* 0x000fe40008ffe4ff */
[----:B------:R-:W-:Y:S01]  /*1ee0*/  UIADD3 UR8, UPT, UPT, UR8, 0xa400, URZ ;  /* 0x0000a40008087890 */ /* 0x000fe2000fffe0ff */
[----:B------:R3:W4:Y:S01]  /*1ef0*/  SYNCS.PHASECHK.TRANS64.TRYWAIT P0, [UR6+0x20], R0 ;  /* 0x00002000ff0075a7 */ /* 0x0007220008001106 */
[----:B------:R-:W-:Y:S01]  /*1f00*/  UIADD3.X UR23, UPT, UPT, URZ, UR27, URZ, UP0, !UPT ;  /* 0x0000001bff177290 */ /* 0x000fe200087fe4ff */
[----:B------:R-:W-:Y:S01]  /*1f10*/  UMOV UR6, 0x30000 ;  /* 0x0003000000067882 */ /* 0x000fe20000000000 */
[----:B------:R-:W-:Y:S01]  /*1f20*/  UMOV UR30, 0x0 ;  /* 0x00000000001e7882 */ /* 0x000fe20000000000 */
[----:B------:R-:W-:Y:S01]  /*1f30*/  UMOV UR31, 0x10000000 ;  /* 0x10000000001f7882 */ /* 0x000fe20000000000 */
[----:B------:R-:W-:Y:S01]  /*1f40*/  UMOV UR19, UR35 ;  /* 0x0000002300137c82 */ /* 0x000fe20008000000 */
[----:B------:R-:W-:Y:S01]  /*1f50*/  UMOV UR20, UR36 ;  /* 0x0000002400147c82 */ /* 0x000fe20008000000 */
[----:B------:R-:W-:Y:S01]  /*1f60*/  UMOV UR12, UR36 ;  /* 0x00000024000c7c82 */ /* 0x000fe20008000000 */
[----:B------:R-:W-:Y:S01]  /*1f70*/  UMOV UR9, UR17 ;  /* 0x0000001100097c82 */ /* 0x000fe20008000000 */
[----:B------:R-:W-:Y:S01]  /*1f80*/  UMOV UR10, UR18 ;  /* 0x00000012000a7c82 */ /* 0x000fe20008000000 */
[----:B------:R3:W-:Y:S01]  /*1f90*/  UTMALDG.3D.MULTICAST [UR16], [UR14], UR6, desc[UR30] ;  /* 0x00001e100e0073b4 */ /* 0x0007e20008011806 */
[----:B------:R-:W-:Y:S01]  /*1fa0*/  UIADD3 UR13, UPT, UPT, UR13, 0x1, URZ ;  /* 0x000000010d0d7890 */ /* 0x000fe2000fffe0ff */
[----:B------:R-:W-:-:S03]  /*1fb0*/  UMOV UR4, UR5 ;  /* 0x0000000500047c82 */ /* 0x000fc60008000000 */
[----:B------:R-:W-:Y:S01]  /*1fc0*/  UISETP.NE.AND UP0, UPT, UR13, UR25, UPT ;  /* 0x000000190d00728c */ /* 0x000fe2000bf05270 */
[----:B------:R3:W-:Y:S08]  /*1fd0*/  UTMALDG.3D [UR8], [UR22], desc[UR30] ;  /* 0x00001e08160075b4 */ /* 0x0007f00008011000 */
[----:B---3--:R-:W-:Y:S05]  /*1fe0*/  BRA.U UP0, `(.L_x_38) ;  /* 0xfffffffd004c7547 */ /* 0x008fea000b83ffff */
.L_x_32:
[C---:B------:R-:W-:Y:S01]  /*1ff0*/  LEA R3, R11.reuse, UR7, 0x3 ;  /* 0x000000070b037c11 */ /* 0x040fe2000f8e18ff */
[----:B------:R-:W-:Y:S01]  /*2000*/  NOP ;  /* 0x0000000000007918 */ /* 0x000fe20000000000 */
[----:B-1----:R-:W-:Y:S02]  /*2010*/  SHF.L.U32 R0, R10, 0x1f, RZ ;  /* 0x0000001f0a007819 */ /* 0x002fe400000006ff */
[----:B------:R-:W-:Y:S02]  /*2020*/  LEA R5, R11, UR7, 0x4 ;  /* 0x000000070b057c11 */ /* 0x000fe4000f8e20ff */
[----:B--2-4-:R-:W1:Y:S02]  /*2030*/  SYNCS.PHASECHK.TRANS64.TRYWAIT P0, [R3+URZ+0x90], R0 ;  /* 0x00009000030075a7 */ /* 0x014e6400080011ff */
[----:B-1----:R-:W-:Y:S05]  /*2040*/  @!P0 BRA `(.L_x_39) ;  /* 0x0000007400b88947 */ /* 0x002fea0003800000 */
.L_x_135:
[----:B------:R-:W2:Y:S01]  /*2050*/  LDS.128 R4, [R5+0x120] ;  /* 0x0001200005047984 */ /* 0x000ea20000000c00 */
[----:B------:R-:W-:Y:S01]  /*2060*/  UISETP.GE.AND UP0, UPT, UR42, 0x1, UPT ;  /* 0x000000012a00788c */ /* 0x000fe2000bf06270 */
[----:B------:R-:W-:Y:S01]  /*2070*/  @!PT LDS RZ, [RZ] ;  /* 0x00000000fffff984 */ /* 0x000fe20000000800 */
[----:B------:R-:W-:Y:S01]  /*2080*/  @!PT LDS RZ, [RZ] ;  /* 0x00000000fffff984 */ /* 0x000fe20000000800 */
[----:B------:R-:W-:Y:S01]  /*2090*/  @!PT LDS RZ, [RZ] ;  /* 0x00000000fffff984 */ /* 0x000fe20000000800 */
[----:B------:R-:W-:Y:S01]  /*20a0*/  @!PT LDS RZ, [RZ] ;  /* 0x00000000fffff984 */ /* 0x000fe20000000800 */
[----:B------:R3:W-:Y:S06]  /*20b0*/  MEMBAR.ALL.CTA ;  /* 0x0000000000007992 */ /* 0x0007ec0000008000 */
[----:B---3--:R-:W3:Y:S01]  /*20c0*/  FENCE.VIEW.ASYNC.S ;  /* 0x00000000000073c6 */ /* 0x008ee20000000000 */
[----:B--2---:R-:W-:-:S13]  /*20d0*/  LOP3.LUT P0, RZ, R6, 0x1, RZ, 0xc0, !PT ;  /* 0x0000000106ff7812 */ /* 0x004fda000780c0ff */
[----:B---3--:R-:W-:Y:S01]  /*20e0*/  VOTEU.ANY UP1, P0 ;  /* 0x0000000000ff7886 */ /* 0x008fe20000020100 */
[----:B------:R-:W-:-:S13]  /*20f0*/  PLOP3.LUT P0, PT, PT, PT, UP1, 0x80, 0x8 ;  /* 0x000000000008781c */ /* 0x000fda0003f0f018 */
[----:B-1----:R-:W-:Y:S02]  /*2100*/  @P0 LOP3.LUT R0, R5, 0xffff, RZ, 0xc0, !PT ;  /* 0x0000ffff05000812 */ /* 0x002fe400078ec0ff */
[----:B------:R-:W-:Y:S02]  /*2110*/  @P0 MOV R2, R4 ;  /* 0x0000000400020202 */ /* 0x000fe40000000f00 */
[----:B------:R-:W-:Y:S01]  /*2120*/  @P0 R2UR UR6, R0 ;  /* 0x00000000000602ca */ /* 0x000fe200000e0000 */
[----:B------:R-:W-:Y:S01]  /*2130*/  VIADD R0, R3, 0xa0 ;  /* 0x000000a003007836 */ /* 0x000fe20000000000 */
[----:B------:R-:W-:Y:S02]  /*2140*/  @P0 SHF.R.U32.HI R4, RZ, 0x10, R5 ;  /* 0x00000010ff040819 */ /* 0x000fe40000011605 */
[----:B------:R-:W-:Y:S02]  /*2150*/  @P0 R2UR UR8, R2 ;  /* 0x00000000020802ca */ /* 0x000fe400000e0000 */
[----:B------:R-:W-:-:S02]  /*2160*/  PRMT R0, RZ, 0x654, R0 ;  /* 0x00000654ff007816 */ /* 0x000fc40000000000 */
[----:B------:R-:W-:Y:S02]  /*2170*/  @P0 R2UR UR4, R4 ;  /* 0x00000000040402ca */ /* 0x000fe400000e0000 */
[----:B------:R1:W-:Y:S03]  /*2180*/  SYNCS.ARRIVE.TRANS64.RED.A1T0 RZ, [R0+URZ], RZ ;  /* 0x000000ff00ff79a7 */ /* 0x0003e600081004ff */
[----:B------:R-:W-:-:S04]  /*2190*/  @UP1 UMOV UR37, UR6 ;  /* 0x0000000600251c82 */ /* 0x000fc80008000000 */
[----:B------:R-:W-:-:S04]  /*21a0*/  @UP1 UMOV UR38, UR8 ;  /* 0x0000000800261c82 */ /* 0x000fc80008000000 */
[----:B------:R-:W-:Y:S01]  /*21b0*/  @UP1 UMOV UR36, UR4 ;  /* 0x0000000400241c82 */ /* 0x000fe20008000000 */
[----:B------:R-:W-:Y:S05]  /*21c0*/  BRA.U !UP0, `(.L_x_40) ;  /* 0x0000000108d47547 */ /* 0x000fea000b800000 */
[----:B------:R-:W2:Y:S01]  /*21d0*/  LDCU.128 UR12, c[0x0][0xb10] ;  /* 0x00016200ff0c77ac */ /* 0x000ea20008000c00 */
[----:B------:R-:W3:Y:S01]  /*21e0*/  LDCU UR25, c[0x0][0xb20] ;  /* 0x00016400ff1977ac */ /* 0x000ee20008000800 */
[----:B------:R-:W4:Y:S01]  /*21f0*/  LDCU UR20, c[0x0][0xb0c] ;  /* 0x00016180ff1477ac */ /* 0x000f220008000800 */
[----:B------:R-:W1:Y:S01]  /*2200*/  LDCU.64 UR10, c[0x0][0xb28] ;  /* 0x00016500ff0a77ac */ /* 0x000e620008000a00 */
[----:B------:R-:W-:Y:S02]  /*2210*/  UISETP.NE.AND UP3, UPT, UR42, 0x1, UPT ;  /* 0x000000012a00788c */ /* 0x000fe4000bf65270 */
[----:B--2---:R-:W-:Y:S02]  /*2220*/  UIMAD.WIDE.U32 UR16, UR39, UR15, URZ ;  /* 0x0000000f271072a5 */ /* 0x004fe4000f8e00ff */
[----:B------:R-:W-:Y:S02]  /*2230*/  UIMAD.WIDE.U32 UR8, UR40, UR12, URZ ;  /* 0x0000000c280872a5 */ /* 0x000fe4000f8e00ff */
[----:B------:R-:W-:-:S02]  /*2240*/  UISETP.NE.AND UP0, UPT, UR14, 0x1, UPT ;  /* 0x000000010e00788c */ /* 0x000fc4000bf05270 */
[----:B------:R-:W-:Y:S01]  /*2250*/  UIMAD.WIDE.U32 UR22, UR37, UR15, URZ ;  /* 0x0000000f251672a5 */ /* 0x000fe2000f8e00ff */
[----:B------:R-:W-:Y:S02]  /*2260*/  UMOV UR16, UR17 ;  /* 0x0000001100107c82 */ /* 0x000fe40008000000 */
[----:B------:R-:W-:Y:S01]  /*2270*/  UMOV UR8, UR9 ;  /* 0x0000000900087c82 */ /* 0x000fe20008000000 */
[----:B---3--:R-:W-:Y:S02]  /*2280*/  USHF.R.U32.HI UR16, URZ, UR25, UR16 ;  /* 0x00000019ff107299 */ /* 0x008fe40008011610 */
[----:B----4-:R-:W-:Y:S02]  /*2290*/  UISETP.NE.AND UP2, UPT, UR20, 0x1, UPT ;  /* 0x000000011400788c */ /* 0x010fe4000bf45270 */
[----:B------:R-:W-:Y:S02]  /*22a0*/  USHF.R.U32.HI UR8, URZ, UR13, UR8 ;  /* 0x0000000dff087299 */ /* 0x000fe40008011608 */
[----:B------:R-:W-:-:S02]  /*22b0*/  USEL UR6, UR39, UR16, !UP0 ;  /* 0x0000001027067287 */ /* 0x000fc4000c000000 */
[----:B------:R-:W-:Y:S02]  /*22c0*/  USEL UR8, UR40, UR8, !UP2 ;  /* 0x0000000828087287 */ /* 0x000fe4000d000000 */
[----:B-1----:R-:W-:Y:S01]  /*22d0*/  UIMAD.WIDE.U32 UR16, UR6, UR10, URZ ;  /* 0x0000000a061072a5 */ /* 0x002fe2000f8e00ff */
[----:B------:R-:W-:Y:S01]  /*22e0*/  UMOV UR4, UR23 ;  /* 0x0000001700047c82 */ /* 0x000fe20008000000 */
[----:B------:R-:W-:Y:S02]  /*22f0*/  UIMAD.WIDE.U32 UR18, UR38, UR12, URZ ;  /* 0x0000000c261272a5 */ /* 0x000fe4000f8e00ff */
[----:B------:R-:W-:-:S03]  /*2300*/  UIMAD.WIDE.U32 UR22, UR8, UR10, URZ ;  /* 0x0000000a081672a5 */ /* 0x000fc6000f8e00ff */
[----:B------:R-:W-:Y:S01]  /*2310*/  UMOV UR16, UR17 ;  /* 0x0000001100107c82 */ /* 0x000fe20008000000 */
[----:B------:R-:W-:Y:S02]  /*2320*/  USHF.R.U32.HI UR4, URZ, UR25, UR4 ;  /* 0x00000019ff047299 */ /* 0x000fe40008011604 */
[----:B------:R-:W-:Y:S01]  /*2330*/  @UP3 USHF.R.U32.HI UR6, URZ, UR11, UR16 ;  /* 0x0000000bff063299 */ /* 0x000fe20008011610 */
[----:B------:R-:W-:Y:S01]  /*2340*/  UMOV UR18, UR19 ;  /* 0x0000001300127c82 */ /* 0x000fe20008000000 */
[----:B------:R-:W-:Y:S01]  /*2350*/  UMOV UR22, UR23 ;  /* 0x0000001700167c82 */ /* 0x000fe20008000000 */
[----:B------:R-:W-:Y:S02]  /*2360*/  USHF.R.U32.HI UR13, URZ, UR13, UR18 ;  /* 0x0000000dff0d7299 */ /* 0x000fe40008011612 */
[----:B------:R-:W-:Y:S02]  /*2370*/  USEL UR4, UR37, UR4, !UP0 ;  /* 0x0000000425047287 */ /* 0x000fe4000c000000 */
[----:B------:R-:W-:-:S02]  /*2380*/  @UP3 USHF.R.U32.HI UR8, URZ, UR11, UR22 ;  /* 0x0000000bff083299 */ /* 0x000fc40008011616 */
[----:B------:R-:W-:Y:S02]  /*2390*/  UIMAD UR9, UR42, UR6, URZ ;  /* 0x000000062a0972a4 */ /* 0x000fe4000f8e02ff */
[----:B------:R-:W-:Y:S02]  /*23a0*/  USEL UR6, UR38, UR13, !UP2 ;  /* 0x0000000d26067287 */ /* 0x000fe4000d000000 */
[----:B------:R-:W-:Y:S02]  /*23b0*/  UIMAD UR12, UR42, UR8, URZ ;  /* 0x000000082a0c72a4 */ /* 0x000fe4000f8e02ff */
[----:B------:R-:W-:Y:S02]  /*23c0*/  UISETP.GE.AND UP0, UPT, UR4, UR9, UPT ;  /* 0x000000090400728c */ /* 0x000fe4000bf06270 */
[----:B------:R-:W-:Y:S02]  /*23d0*/  UIMAD.WIDE.U32 UR16, UR4, UR10, URZ ;  /* 0x0000000a041072a5 */ /* 0x000fe4000f8e00ff */
[----:B------:R-:W-:-:S02]  /*23e0*/  UISETP.GE.OR UP0, UPT, UR6, UR12, UP0 ;  /* 0x0000000c0600728c */ /* 0x000fc40008706670 */
        /* <DEDUP_REMOVED lines=19> */
.L_x_40:
[----:B------:R-:W2:Y:S02]  /*2520*/  LDCU UR4, c[0x0][0xb30] ;  /* 0x00016600ff0477ac */ /* 0x000ea40008000800 */
[----:B--2---:R-:W-:-:S09]  /*2530*/  UISETP.NE.AND UP0, UPT, UR4, 0x1, UPT ;  /* 0x000000010400788c */ /* 0x004fd2000bf05270 */
[----:B------:R-:W-:Y:S05]  /*2540*/  BRA.U UP0, `(.L_x_41) ;  /* 0x0000000100447547 */ /* 0x000fea000b800000 */
[----:B------:R-:W2:Y:S01]  /*2550*/  LDCU.128 UR12, c[0x0][0xb10] ;  /* 0x00016200ff0c77ac */ /* 0x000ea20008000c00 */
[----:B------:R-:W3:Y:S01]  /*2560*/  LDCU UR16, c[0x0][0xb0c] ;  /* 0x00016180ff1077ac */ /* 0x000ee20008000800 */
[----:B------:R-:W4:Y:S01]  /*2570*/  LDCU UR17, c[0x0][0xb20] ;  /* 0x00016400ff1177ac */ /* 0x000f220008000800 */
[----:B--2---:R-:W-:Y:S02]  /*2580*/  UIMAD.WIDE.U32 UR10, UR38, UR12, URZ ;  /* 0x0000000c260a72a5 */ /* 0x004fe4000f8e00ff */
[----:B------:R-:W-:Y:S02]  /*2590*/  UIMAD.WIDE.U32 UR8, UR37, UR15, URZ ;  /* 0x0000000f250872a5 */ /* 0x000fe4000f8e00ff */
[----:B---3--:R-:W-:Y:S02]  /*25a0*/  UISETP.NE.AND UP2, UPT, UR16, 0x1, UPT ;  /* 0x000000011000788c */ /* 0x008fe4000bf45270 */
[----:B------:R-:W-:Y:S01]  /*25b0*/  UISETP.NE.AND UP0, UPT, UR14, 0x1, UPT ;  /* 0x000000010e00788c */ /* 0x000fe2000bf05270 */
[----:B------:R-:W-:-:S02]  /*25c0*/  UMOV UR6, UR11 ;  /* 0x0000000b00067c82 */ /* 0x000fc40008000000 */
[----:B------:R-:W-:Y:S01]  /*25d0*/  UMOV UR4, UR9 ;  /* 0x0000000900047c82 */ /* 0x000fe20008000000 */
[----:B------:R-:W-:Y:S02]  /*25e0*/  USHF.R.U32.HI UR6, URZ, UR13, UR6 ;  /* 0x0000000dff067299 */ /* 0x000fe40008011606 */
[----:B----4-:R-:W-:Y:S02]  /*25f0*/  USHF.R.U32.HI UR4, URZ, UR17, UR4 ;  /* 0x00000011ff047299 */ /* 0x010fe40008011604 */
[----:B------:R-:W-:Y:S02]  /*2600*/  USEL UR6, UR38, UR6, !UP2 ;  /* 0x0000000626067287 */ /* 0x000fe4000d000000 */
[----:B------:R-:W-:-:S04]  /*2610*/  USEL UR4, UR37, UR4, !UP0 ;  /* 0x0000000425047287 */ /* 0x000fc8000c000000 */
[----:B------:R-:W-:Y:S02]  /*2620*/  UIADD3 UR8, UPT, UPT, UR6, -UR4, URZ ;  /* 0x8000000406087290 */ /* 0x000fe4000fffe0ff */
[----:B------:R-:W-:Y:S02]  /*2630*/  UIADD3 UR4, UPT, UPT, -UR6, UR4, URZ ;  /* 0x0000000406047290 */ /* 0x000fe4000fffe1ff */
[----:B------:R-:W-:Y:S02]  /*2640*/  UIMAD UR37, UR8, UR14, UR37 ;  /* 0x0000000e082572a4 */ /* 0x000fe4000f8e0225 */
[----:B------:R-:W-:-:S12]  /*2650*/  UIMAD UR38, UR4, UR16, UR38 ;  /* 0x00000010042672a4 */ /* 0x000fd8000f8e0226 */
.L_x_41:
[----:B------:R-:W-:Y:S01]  /*2660*/  VIADD R11, R11, 0x1 ;  /* 0x000000010b0b7836 */ /* 0x000fe20000000000 */
[----:B------:R-:W-:Y:S01]  /*2670*/  R2UR UR4, R87 ;  /* 0x00000000570472ca */ /* 0x000fe200000e0000 */
[----:B------:R-:W-:Y:S01]  /*2680*/  UIADD3 UR20, UPT, UPT, UR37, UR59, URZ ;  /* 0x0000003b25147290 */ /* 0x000fe2000fffe0ff */
[----:B------:R-:W-:Y:S02]  /*2690*/  PLOP3.LUT P1, PT, PT, PT, PT, 0x80, 0x8 ;  /* 0x000000000008781c */ /* 0x000fe40003f2f070 */
[----:B------:R-:W-:-:S04]  /*26a0*/  ISETP.NE.AND P0, PT, R11, 0x2, PT ;  /* 0x000000020b00780c */ /* 0x000fc80003f05270 */
[----:B------:R-:W-:Y:S02]  /*26b0*/  SEL R3, RZ, 0x1, P0 ;  /* 0x00000001ff037807 */ /* 0x000fe40000000000 */
[----:B------:R-:W-:Y:S02]  /*26c0*/  SEL R11, R11, RZ, P0 ;  /* 0x000000ff0b0b7207 */ /* 0x000fe40000000000 */
[----:B------:R-:W-:Y:S01]  /*26d0*/  LOP3.LUT R10, R10, R3, RZ, 0x3c, !PT ;  /* 0x000000030a0a7212 */ /* 0x000fe200078e3cff */
[----:B------:R-:W-:Y:S01]  /*26e0*/  UIADD3 UR16, UPT, UPT, UR38, UR4, URZ ;  /* 0x0000000426107290 */ /* 0x000fe2000fffe0ff */
[----:B------:R-:W-:Y:S11]  /*26f0*/  BRA.U UP1, `(.L_x_42) ;  /* 0xfffffff101587547 */ /* 0x000ff6000b83ffff */
[----:B------:R-:W-:Y:S01]  /*2700*/  UIADD3 UR7, UPT, UPT, UR7, 0x20, URZ ;  /* 0x0000002007077890 */ /* 0x000fe2000fffe0ff */
[----:B------:R-:W-:-:S03]  /*2710*/  SHF.L.U32 R3, R12, 0x1f, RZ ;  /* 0x0000001f0c037819 */ /* 0x000fc600000006ff */
[----:B------:R-:W-:-:S09]  /*2720*/  ULEA UR4, UR5, UR7, 0x3 ;  /* 0x0000000705047291 */ /* 0x000fd2000f8e18ff */
[----:B------:R-:W2:Y:S02]  /*2730*/  SYNCS.PHASECHK.TRANS64.TRYWAIT P0, [UR4], R3 ;  /* 0x00000003ff0075a7 */ /* 0x000ea40008001104 */
[----:B--2---:R-:W-:Y:S05]  /*2740*/  @!P0 BRA `(.L_x_43) ;  /* 0x00000070000c8947 */ /* 0x004fea0003800000 */
.L_x_137:
[----:B------:R-:W-:-:S04]  /*2750*/  UIADD3 UR4, UPT, UPT, UR5, 0x1, URZ ;  /* 0x0000000105047890 */ /* 0x000fc8000fffe0ff */
[----:B------:R-:W-:-:S04]  /*2760*/  UISETP.NE.AND UP0, UPT, UR4, 0x4, UPT ;  /* 0x000000040400788c */ /* 0x000fc8000bf05270 */
[----:B------:R-:W-:Y:S02]  /*2770*/  USEL UR6, URZ, 0x1, UP0 ;  /* 0x00000001ff067887 */ /* 0x000fe40008000000 */
[----:B------:R-:W-:-:S04]  /*2780*/  USEL UR4, UR4, URZ, UP0 ;  /* 0x000000ff04047287 */ /* 0x000fc80008000000 */
[----:B------:R-:W-:Y:S01]  /*2790*/  ULEA UR5, UR4, UR7, 0x3 ;  /* 0x0000000704057291 */ /* 0x000fe2000f8e18ff */
[----:B------:R-:W-:-:S04]  /*27a0*/  LOP3.LUT R2, R12, UR6, RZ, 0x3c, !PT ;  /* 0x000000060c027c12 */ /* 0x000fc8000f8e3cff */
[----:B-1----:R-:W-:-:S04]  /*27b0*/  SHF.L.U32 R3, R2, 0x1f, RZ ;  /* 0x0000001f02037819 */ /* 0x002fc800000006ff */
[----:B------:R-:W1:Y:S02]  /*27c0*/  SYNCS.PHASECHK.TRANS64.TRYWAIT P0, [UR5], R3 ;  /* 0x00000003ff0075a7 */ /* 0x000e640008001105 */
[----:B-1----:R-:W-:Y:S05]  /*27d0*/  @!P0 BRA `(.L_x_44) ;  /* 0x0000007000008947 */ /* 0x002fea0003800000 */
.L_x_139:
        /* <DEDUP_REMOVED lines=9> */
.L_x_141:
[----:B------:R-:W-:-:S04]  /*2870*/  UIADD3 UR4, UPT, UPT, UR4, 0x1, URZ ;  /* 0x0000000104047890 */ /* 0x000fc8000fffe0ff */
[----:B------:R-:W-:-:S04]  /*2880*/  UISETP.NE.AND UP0, UPT, UR4, 0x4, UPT ;  /* 0x000000040400788c */ /* 0x000fc8000bf05270 */
[----:B------:R-:W-:Y:S02]  /*2890*/  USEL UR5, URZ, 0x1, UP0 ;  /* 0x00000001ff057887 */ /* 0x000fe40008000000 */
[----:B------:R-:W-:-:S04]  /*28a0*/  USEL UR4, UR4, URZ, UP0 ;  /* 0x000000ff04047287 */ /* 0x000fc80008000000 */
[----:B------:R-:W-:Y:S01]  /*28b0*/  ULEA UR4, UR4, UR7, 0x3 ;  /* 0x0000000704047291 */ /* 0x000fe2000f8e18ff */
[----:B-1----:R-:W-:-:S04]  /*28c0*/  LOP3.LUT R3, R2, UR5, RZ, 0x3c, !PT ;  /* 0x0000000502037c12 */ /* 0x002fc8000f8e3cff */
[----:B------:R-:W-:Y:S01]  /*28d0*/  SHF.L.U32 R3, R3, 0x1f, RZ ;  /* 0x0000001f03037819 */ /* 0x000fe200000006ff */
[----:B------:R-:W-:-:S07]  /*28e0*/  IMAD.U32 R0, RZ, RZ, UR4 ;  /* 0x00000004ff007e24 */ /* 0x000fce000f8e00ff */
.L_x_46:
[----:B-1----:R1:W2:Y:S02]  /*28f0*/  SYNCS.PHASECHK.TRANS64.TRYWAIT P0, [R0+URZ], R3 ;  /* 0x00000003000075a7 */ /* 0x0022a400080011ff */
[----:B--2---:R-:W-:Y:S05]  /*2900*/  @!P0 NANOSLEEP.SYNCS 0x989680 ;  /* 0x009896800000895d */ /* 0x004fea0003900000 */
[----:B------:R-:W2:Y:S02]  /*2910*/  @!P0 SYNCS.PHASECHK.TRANS64 P0, [R0+URZ], R3 ;  /* 0x00000003000085a7 */ /* 0x000ea400080010ff */
[----:B--2---:R-:W-:Y:S05]  /*2920*/  @P0 EXIT ;  /* 0x000000000000094d */ /* 0x004fea0003800000 */
[----:B------:R-:W-:Y:S05]  /*2930*/  BRA `(.L_x_46) ;  /* 0xfffffffc00ec7947 */ /* 0x000fea000383ffff */
.L_x_22:
[----:B------:R-:W1:Y:S02]  /*2940*/  S2UR UR4, SR_CgaCtaId ;  /* 0x00000000000479c3 */ /* 0x000e640000008800 */
[----:B-1----:R-:W-:-:S04]  /*2950*/  UISETP.NE.AND UP0, UPT, UR4, URZ, UPT ;  /* 0x000000ff0400728c */ /* 0x002fc8000bf05270 */
[----:B------:R-:W-:-:S09]  /*2960*/  UISETP.NE.OR UP0, UPT, UR17, 0x1, UP0 ;  /* 0x000000011100788c */ /* 0x000fd20008705670 */
[----:B------:R-:W-:Y:S05]  /*2970*/  BRA.U UP0, `(.L_x_47) ;  /* 0x00000005004c7547 */ /* 0x000fea000b800000 */
[----:B------:R-:W1:Y:S01]  /*2980*/  S2UR UR5, SR_CgaCtaId ;  /* 0x00000000000579c3 */ /* 0x000e620000008800 */
[----:B------:R-:W-:Y:S01]  /*2990*/  UMOV UR4, 0x400 ;  /* 0x0000040000047882 */ /* 0x000fe20000000000 */
[----:B------:R-:W-:Y:S01]  /*29a0*/  ISETP.GE.U32.AND P2, PT, R0, 0x2, PT ;  /* 0x000000020000780c */ /* 0x000fe20003f46070 */
[----:B------:R-:W-:Y:S01]  /*29b0*/  IMAD.MOV.U32 R12, RZ, RZ, 0x1 ;  /* 0x00000001ff0c7424 */ /* 0x000fe200078e00ff */
[----:B------:R-:W-:Y:S02]  /*29c0*/  CS2R R10, SRZ ;  /* 0x00000000000a7805 */ /* 0x000fe4000001ff00 */
[----:B------:R-:W-:Y:S01]  /*29d0*/  CS2R R8, SRZ ;  /* 0x0000000000087805 */ /* 0x000fe2000001ff00 */
[----:B-1----:R-:W-:-:S03]  /*29e0*/  ULEA UR6, UR5, UR4, 0x18 ;  /* 0x0000000405067291 */ /* 0x002fc6000f8ec0ff */
[----:B------:R-:W-:-:S09]  /*29f0*/  UMOV UR5, URZ ;  /* 0x000000ff00057c82 */ /* 0x000fd20008000000 */
.L_x_51:
[----:B------:R-:W-:Y:S02]  /*2a00*/  LEA R2, R8, UR6, 0x3 ;  /* 0x0000000608027c11 */ /* 0x000fe4000f8e18ff */
[----:B------:R-:W-:-:S03]  /*2a10*/  SHF.L.U32 R5, R9, 0x1f, RZ ;  /* 0x0000001f09057819 */ /* 0x000fc600000006ff */
[----:B------:R-:W-:Y:S01]  /*2a20*/  VIADD R4, R2, 0x100 ;  /* 0x0000010002047836 */ /* 0x000fe20000000000 */
[----:B------:R-:W1:Y:S02]  /*2a30*/  SYNCS.PHASECHK.TRANS64.TRYWAIT P0, [R2+URZ+0xf0], R5 ;  /* 0x0000f005020075a7 */ /* 0x000e6400080011ff */
[----:B-1----:R-:W-:Y:S05]  /*2a40*/  @!P0 BRA `(.L_x_48) ;  /* 0x0000006c00948947 */ /* 0x002fea0003800000 */
.L_x_142:
[----:B------:R-:W-:Y:S01]  /*2a50*/  ULEA UR4, UR5, UR6, 0x3 ;  /* 0x0000000605047291 */ /* 0x000fe2000f8e18ff */
[----:B------:R-:W-:Y:S02]  /*2a60*/  PRMT R4, RZ, 0x654, R4 ;  /* 0x00000654ff047816 */ /* 0x000fe40000000004 */
[----:B-1----:R-:W-:Y:S01]  /*2a70*/  SHF.L.U32 R5, R12, 0x1f, RZ ;  /* 0x0000001f0c057819 */ /* 0x002fe200000006ff */
[----:B------:R-:W-:Y:S01]  /*2a80*/  UIADD3 UR7, UPT, UPT, UR4, 0x90, URZ ;  /* 0x0000009004077890 */ /* 0x000fe2000fffe0ff */
[----:B------:R1:W-:Y:S05]  /*2a90*/  SYNCS.ARRIVE.TRANS64.RED.A1T0 RZ, [R4+URZ], RZ ;  /* 0x000000ff04ff79a7 */ /* 0x0003ea00081004ff */
[----:B------:R-:W-:Y:S01]  /*2aa0*/  IMAD.U32 R7, RZ, RZ, UR7 ;  /* 0x00000007ff077e24 */ /* 0x000fe2000f8e00ff */
[----:B------:R-:W2:Y:S04]  /*2ab0*/  SYNCS.PHASECHK.TRANS64.TRYWAIT P0, [UR4+0xa0], R5 ;  /* 0x0000a005ff0075a7 */ /* 0x000ea80008001104 */
[----:B------:R-:W-:Y:S01]  /*2ac0*/  PRMT R6, R0, 0x654, R7 ;  /* 0x0000065400067816 */ /* 0x000fe20000000007 */
[----:B-1----:R-:W-:Y:S01]  /*2ad0*/  @!P2 IMAD.MOV.U32 R4, RZ, RZ, 0x10 ;  /* 0x00000010ff04a424 */ /* 0x002fe200078e00ff */
[----:B--2---:R-:W-:Y:S06]  /*2ae0*/  @!P0 BRA `(.L_x_49) ;  /* 0x0000006c00808947 */ /* 0x004fec0003800000 */
.L_x_144:
[----:B------:R-:W-:Y:S01]  /*2af0*/  ULEA UR8, UR5, UR6, 0x4 ;  /* 0x0000000605087291 */ /* 0x000fe2000f8e20ff */
[----:B------:R-:W-:Y:S01]  /*2b00*/  SEL R3, R6, R3, !P2 ;  /* 0x0000000306037207 */ /* 0x000fe20005000000 */
[----:B------:R-:W-:Y:S01]  /*2b10*/  UIADD3 UR9, UPT, UPT, UR4, 0x90, URZ ;  /* 0x0000009004097890 */ /* 0x000fe2000fffe0ff */
[----:B-1----:R-:W-:Y:S01]  /*2b20*/  LEA R2, R11, UR6, 0x3 ;  /* 0x000000060b027c11 */ /* 0x002fe2000f8e18ff */
[----:B------:R-:W-:Y:S01]  /*2b30*/  UIADD3 UR8, UPT, UPT, UR8, 0x120, URZ ;  /* 0x0000012008087890 */ /* 0x000fe2000fffe0ff */
[----:B------:R-:W-:Y:S01]  /*2b40*/  SHF.L.U32 R5, R10, 0x1f, RZ ;  /* 0x0000001f0a057819 */ /* 0x000fe200000006ff */
[----:B------:R1:W-:Y:S01]  /*2b50*/  @!P2 SYNCS.ARRIVE.TRANS64.RED RZ, [R3+URZ], R4 ;  /* 0x0000000403ffa9a7 */ /* 0x0003e200080004ff */
[----:B------:R-:W-:Y:S01]  /*2b60*/  UIADD3 UR4, UPT, UPT, UR5, 0x1, URZ ;  /* 0x0000000105047890 */ /* 0x000fe2000fffe0ff */
[----:B------:R-:W-:-:S03]  /*2b70*/  VIADD R8, R8, 0x1 ;  /* 0x0000000108087836 */ /* 0x000fc60000000000 */
[----:B------:R-:W-:Y:S02]  /*2b80*/  UISETP.NE.AND UP0, UPT, UR4, 0x2, UPT ;  /* 0x000000020400788c */ /* 0x000fe4000bf05270 */
[----:B------:R-:W-:Y:S06]  /*2b90*/  UGETNEXTWORKID.BROADCAST [UR8], [UR9] ;  /* 0x00000000080073ca */ /* 0x000fec0008000100 */
[----:B------:R-:W-:Y:S01]  /*2ba0*/  USEL UR7, URZ, 0x1, UP0 ;  /* 0x00000001ff077887 */ /* 0x000fe20008000000 */
[----:B------:R-:W-:Y:S01]  /*2bb0*/  ISETP.NE.AND P0, PT, R8, 0x2, PT ;  /* 0x000000020800780c */ /* 0x000fe20003f05270 */
[----:B------:R-:W-:Y:S01]  /*2bc0*/  USEL UR5, UR4, URZ, UP0 ;  /* 0x000000ff04057287 */ /* 0x000fe20008000000 */
[----:B------:R-:W2:Y:S03]  /*2bd0*/  SYNCS.PHASECHK.TRANS64.TRYWAIT P1, [R2+URZ+0x90], R5 ;  /* 0x00009005020075a7 */ /* 0x000ea600080211ff */
[----:B------:R-:W-:Y:S01]  /*2be0*/  LOP3.LUT R12, R12, UR7, RZ, 0x3c, !PT ;  /* 0x000000070c0c7c12 */ /* 0x000fe2000f8e3cff */
[----:B-12---:R-:W-:Y:S07]  /*2bf0*/  @!P1 BRA `(.L_x_50) ;  /* 0x0000006c00549947 */ /* 0x006fee0003800000 */
.L_x_145:
[C---:B------:R-:W-:Y:S01]  /*2c00*/  LEA R4, R11.reuse, UR6, 0x4 ;  /* 0x000000060b047c11 */ /* 0x040fe2000f8e20ff */
[----:B-1----:R-:W-:Y:S01]  /*2c10*/  VIADD R2, R2, 0xa0 ;  /* 0x000000a002027836 */ /* 0x002fe20000000000 */
[----:B------:R-:W-:Y:S01]  /*2c20*/  SEL R8, R8, RZ, P0 ;  /* 0x000000ff08087207 */ /* 0x000fe20000000000 */
[----:B------:R-:W-:-:S03]  /*2c30*/  VIADD R11, R11, 0x1 ;  /* 0x000000010b0b7836 */ /* 0x000fc60000000000 */
[----:B------:R-:W1:Y:S01]  /*2c40*/  LDS.128 R4, [R4+0x120] ;  /* 0x0001200004047984 */ /* 0x000e620000000c00 */
[----:B------:R-:W-:Y:S02]  /*2c50*/  PRMT R2, RZ, 0x654, R2 ;  /* 0x00000654ff027816 */ /* 0x000fe40000000002 */
[C---:B------:R-:W-:Y:S01]  /*2c60*/  ISETP.NE.AND P1, PT, R11.reuse, 0x2, PT ;  /* 0x000000020b00780c */ /* 0x040fe20003f25270 */
[----:B------:R-:W-:Y:S01]  /*2c70*/  @!PT LDS RZ, [RZ] ;  /* 0x00000000fffff984 */ /* 0x000fe20000000800 */
[----:B------:R-:W-:Y:S01]  /*2c80*/  @!PT LDS RZ, [RZ] ;  /* 0x00000000fffff984 */ /* 0x000fe20000000800 */
[----:B------:R-:W-:Y:S01]  /*2c90*/  @!PT LDS RZ, [RZ] ;  /* 0x00000000fffff984 */ /* 0x000fe20000000800 */
[----:B------:R-:W-:Y:S01]  /*2ca0*/  @!PT LDS RZ, [RZ] ;  /* 0x00000000fffff984 */ /* 0x000fe20000000800 */
[----:B------:R2:W-:Y:S06]  /*2cb0*/  MEMBAR.ALL.CTA ;  /* 0x0000000000007992 */ /* 0x0005ec0000008000 */
[----:B--2---:R-:W2:Y:S01]  /*2cc0*/  FENCE.VIEW.ASYNC.S ;  /* 0x00000000000073c6 */ /* 0x004ea20000000000 */
[----:B------:R-:W-:Y:S01]  /*2cd0*/  SEL R11, R11, RZ, P1 ;  /* 0x000000ff0b0b7207 */ /* 0x000fe20000800000 */
[----:B--2---:R2:W-:Y:S01]  /*2ce0*/  SYNCS.ARRIVE.TRANS64.RED.A1T0 RZ, [R2+URZ], RZ ;  /* 0x000000ff02ff79a7 */ /* 0x0045e200081004ff */
[----:B-1----:R-:W-:-:S02]  /*2cf0*/  LOP3.LUT P3, RZ, R6, 0x1, RZ, 0xc0, !PT ;  /* 0x0000000106ff7812 */ /* 0x002fc4000786c0ff */
[----:B------:R-:W-:-:S04]  /*2d00*/  SEL R5, RZ, 0x1, P1 ;  /* 0x00000001ff057807 */ /* 0x000fc80000800000 */
[----:B------:R-:W-:Y:S02]  /*2d10*/  LOP3.LUT R10, R10, R5, RZ, 0x3c, !PT ;  /* 0x000000050a0a7212 */ /* 0x000fe400078e3cff */
[----:B--2---:R-:W-:-:S04]  /*2d20*/  SEL R2, RZ, 0x1, P0 ;  /* 0x00000001ff027807 */ /* 0x004fc80000000000 */
[----:B------:R-:W-:Y:S01]  /*2d30*/  LOP3.LUT R9, R9, R2, RZ, 0x3c, !PT ;  /* 0x0000000209097212 */ /* 0x000fe200078e3cff */
[----:B------:R-:W-:Y:S06]  /*2d40*/  @P3 BRA `(.L_x_51) ;  /* 0xfffffffc002c3947 */ /* 0x000fec000383ffff */
[----:B------:R-:W-:Y:S01]  /*2d50*/  ULEA UR4, UR5, UR6, 0x3 ;  /* 0x0000000605047291 */ /* 0x000fe2000f8e18ff */
[----:B------:R-:W-:-:S08]  /*2d60*/  SHF.L.U32 R3, R12, 0x1f, RZ ;  /* 0x0000001f0c037819 */ /* 0x000fd000000006ff */
[----:B------:R-:W1:Y:S02]  /*2d70*/  SYNCS.PHASECHK.TRANS64 P0, [UR4+0xa0], R3 ;  /* 0x0000a003ff0075a7 */ /* 0x000e640008001004 */
[----:B-1----:R-:W-:Y:S05]  /*2d80*/  @P0 BRA `(.L_x_52) ;  /* 0x0000000000080947 */ /* 0x002fea0003800000 */
[----:B------:R-:W1:Y:S02]  /*2d90*/  SYNCS.PHASECHK.TRANS64.TRYWAIT P0, [UR4+0xa0], R3 ;  /* 0x0000a003ff0075a7 */ /* 0x000e640008001104 */
[----:B-1----:R-:W-:Y:S05]  /*2da0*/  @!P0 BRA `(.L_x_53) ;  /* 0x0000006800fc8947 */ /* 0x002fea0003800000 */
.L_x_52:
[----:B------:R-:W-:-:S04]  /*2db0*/  UIADD3 UR7, UPT, UPT, UR5, 0x1, URZ ;  /* 0x0000000105077890 */ /* 0x000fc8000fffe0ff */
[----:B------:R-:W-:-:S04]  /*2dc0*/  UISETP.NE.AND UP0, UPT, UR7, 0x2, UPT ;  /* 0x000000020700788c */ /* 0x000fc8000bf05270 */
[----:B------:R-:W-:Y:S02]  /*2dd0*/  USEL UR8, URZ, 0x1, UP0 ;  /* 0x00000001ff087887 */ /* 0x000fe40008000000 */
[----:B------:R-:W-:-:S04]  /*2de0*/  USEL UR7, UR7, URZ, UP0 ;  /* 0x000000ff07077287 */ /* 0x000fc80008000000 */
[----:B------:R-:W-:Y:S01]  /*2df0*/  ULEA UR7, UR7, UR6, 0x3 ;  /* 0x0000000607077291 */ /* 0x000fe2000f8e18ff */
[----:B-1----:R-:W-:-:S04]  /*2e00*/  LOP3.LUT R3, R12, UR8, RZ, 0x3c, !PT ;  /* 0x000000080c037c12 */ /* 0x002fc8000f8e3cff */
[----:B------:R-:W-:-:S04]  /*2e10*/  SHF.L.U32 R0, R3, 0x1f, RZ ;  /* 0x0000001f03007819 */ /* 0x000fc800000006ff */
[----:B------:R-:W1:Y:S02]  /*2e20*/  SYNCS.PHASECHK.TRANS64 P0, [UR7+0xa0], R0 ;  /* 0x0000a000ff0075a7 */ /* 0x000e640008001007 */
[----:B-1----:R-:W-:Y:S05]  /*2e30*/  @P0 EXIT ;  /* 0x000000000000094d */ /* 0x002fea0003800000 */
[----:B------:R-:W-:Y:S02]  /*2e40*/  SHF.L.U32 R3, R3, 0x1f, RZ ;  /* 0x0000001f03037819 */ /* 0x000fe400000006ff */
[----:B------:R-:W-:-:S07]  /*2e50*/  MOV R0, UR7 ;  /* 0x0000000700007c02 */ /* 0x000fce0008000f00 */
.L_x_54:
[----:B-1----:R1:W2:Y:S02]  /*2e60*/  SYNCS.PHASECHK.TRANS64.TRYWAIT P0, [R0+URZ+0xa0], R3 ;  /* 0x0000a003000075a7 */ /* 0x0022a400080011ff */
[----:B--2---:R-:W-:Y:S05]  /*2e70*/  @!P0 NANOSLEEP.SYNCS 0x989680 ;  /* 0x009896800000895d */ /* 0x004fea0003900000 */
[----:B------:R-:W2:Y:S02]  /*2e80*/  @!P0 SYNCS.PHASECHK.TRANS64 P0, [R0+URZ+0xa0], R3 ;  /* 0x0000a003000085a7 */ /* 0x000ea400080010ff */
[----:B--2---:R-:W-:Y:S05]  /*2e90*/  @P0 EXIT ;  /* 0x000000000000094d */ /* 0x004fea0003800000 */
[----:B------:R-:W-:Y:S05]  /*2ea0*/  BRA `(.L_x_54) ;  /* 0xfffffffc00ec7947 */ /* 0x000fea000383ffff */
.L_x_47:
[----:B------:R-:W-:Y:S05]  /*2eb0*/  BRA.U UP4, `(.L_x_55) ;  /* 0x0000000d04a07547 */ /* 0x000fea000b800000 */
[----:B------:R-:W1:Y:S01]  /*2ec0*/  S2UR UR7, SR_CgaCtaId ;  /* 0x00000000000779c3 */ /* 0x000e620000008800 */
[----:B------:R-:W-:Y:S01]  /*2ed0*/  UMOV UR4, 0x40 ;  /* 0x0000004000047882 */ /* 0x000fe20000000000 */
[----:B------:R-:W-:Y:S01]  /*2ee0*/  NOP ;  /* 0x0000000000007918 */ /* 0x000fe20000000000 */
[----:B------:R-:W-:Y:S01]  /*2ef0*/  UMOV UR6, 0x400 ;  /* 0x0000040000067882 */ /* 0x000fe20000000000 */
[----:B-1----:R-:W-:Y:S02]  /*2f00*/  ULEA UR5, UR7, UR4, 0x18 ;  /* 0x0000000407057291 */ /* 0x002fe4000f8ec0ff */
[----:B------:R-:W-:-:S07]  /*2f10*/  ULEA UR6, UR7, UR6, 0x18 ;  /* 0x0000000607067291 */ /* 0x000fce000f8ec0ff */
[----:B------:R-:W1:Y:S02]  /*2f20*/  LDS.U8 R0, [UR5+0x1c] ;  /* 0x00001c05ff007984 */ /* 0x000e640008000000 */
[----:B-1----:R-:W-:-:S13]  /*2f30*/  ISETP.NE.AND P0, PT, R0, RZ, PT ;  /* 0x000000ff0000720c */ /* 0x002fda0003f05270 */
[----:B------:R-:W-:Y:S05]  /*2f40*/  @P0 BRA `(.L_x_56) ;  /* 0x0000000000580947 */ /* 0x000fea0003800000 */
[----:B------:R-:W-:-:S13]  /*2f50*/  ELECT P0, URZ, PT ;  /* 0x0000000000ff782f */ /* 0x000fda0003800000 */
[----:B------:R-:W-:Y:S05]  /*2f60*/  @!P0 BRA `(.L_x_57) ;  /* 0x0000000000608947 */ /* 0x000fea0003800000 */
[----:B------:R-:W-:Y:S01]  /*2f70*/  UMOV UR4, 0x10 ;  /* 0x0000001000047882 */ /* 0x000fe20000000000 */
[----:B------:R-:W-:Y:S01]  /*2f80*/  HFMA2 R0, -RZ, RZ, 0, 5.9604644775390625e-08 ;  /* 0x00000001ff007431 */ /* 0x000fe200000001ff */
[----:B------:R-:W-:-:S03]  /*2f90*/  MOV R3, 0xffff ;  /* 0x0000ffff00037802 */ /* 0x000fc60000000f00 */
[----:B------:R-:W-:Y:S04]  /*2fa0*/  DEPBAR.LE SB1, 0x36 ;  /* 0x00009d800000791a */ /* 0x000fe80000000000 */
[----:B------:R-:W1:Y:S02]  /*2fb0*/  UTCATOMSWS.FIND_AND_SET.ALIGN UP0, UR4, UR4 ;  /* 0x00000004000475e3 */ /* 0x000e640008000800 */
[----:B-1----:R-:W-:Y:S01]  /*2fc0*/  MOV R4, UR4 ;  /* 0x0000000400047c02 */ /* 0x002fe20008000f00 */
[----:B------:R-:W-:Y:S06]  /*2fd0*/  BRA.U UP0, `(.L_x_58) ;  /* 0x0000000100187547 */ /* 0x000fec000b800000 */
.L_x_59:
[----:B------:R-:W-:Y:S05]  /*2fe0*/  NANOSLEEP 0x64 ;  /* 0x000000640000795d */ /* 0x000fea0003800000 */
[----:B------:R-:W-:-:S05]  /*2ff0*/  UMOV UR4, 0x10 ;  /* 0x0000001000047882 */ /* 0x000fca0000000000 */
[----:B------:R-:W-:Y:S04]  /*3000*/  DEPBAR.LE SB1, 0x36 ;  /* 0x00009d800000791a */ /* 0x000fe80000000000 */
[----:B------:R-:W1:Y:S02]  /*3010*/  UTCATOMSWS.FIND_AND_SET.ALIGN UP0, UR4, UR4 ;  /* 0x00000004000475e3 */ /* 0x000e640008000800 */
[----:B-1----:R-:W-:Y:S01]  /*3020*/  MOV R4, UR4 ;  /* 0x0000000400047c02 */ /* 0x002fe20008000f00 */
[----:B------:R-:W-:Y:S05]  /*3030*/  BRA.U !UP0, `(.L_x_59) ;  /* 0xfffffffd08e87547 */ /* 0x000fea000b83ffff */
.L_x_58:
[-C--:B------:R-:W-:Y:S02]  /*3040*/  SHF.L.U32 R3, R3, R4.reuse, RZ ;  /* 0x0000000403037219 */ /* 0x080fe400000006ff */
[----:B------:R-:W-:Y:S01]  /*3050*/  SHF.L.U32 R0, R0, R4, RZ ;  /* 0x0000000400007219 */ /* 0x000fe200000006ff */
[----:B------:R-:W-:Y:S02]  /*3060*/  IMAD.SHL.U32 R4, R4, 0x20, RZ ;  /* 0x0000002004047824 */ /* 0x000fe400078e00ff */
[----:B------:R1:W-:Y:S04]  /*3070*/  ATOMS.OR RZ, [UR5+0x14], R3 ;  /* 0x00001403ffff798c */ /* 0x0003e8000b000005 */
[----:B------:R1:W-:Y:S04]  /*3080*/  ATOMS.OR RZ, [UR5+0x18], R0 ;  /* 0x00001800ffff798c */ /* 0x0003e8000b000005 */
[----:B------:R1:W-:Y:S01]  /*3090*/  STS [UR6+0x140], R4 ;  /* 0x00014004ff007988 */ /* 0x0003e20008000806 */
[----:B------:R-:W-:Y:S05]  /*30a0*/  BRA `(.L_x_57) ;  /* 0x0000000000107947 */ /* 0x000fea0003800000 */
.L_x_56:
[----:B------:R-:W-:Y:S02]  /*30b0*/  MOV R0, 0xffffffff ;  /* 0xffffffff00007802 */ /* 0x000fe40000000f00 */
[----:B------:R-:W-:-:S03]  /*30c0*/  MOV R4, 0x30f0 ;  /* 0x000030f000047802 */ /* 0x000fc60000000f00 */
[----:B------:R1:W-:Y:S04]  /*30d0*/  STS [UR6+0x140], R0 ;  /* 0x00014000ff007988 */ /* 0x0003e80008000806 */
[----:B-1---5:R-:W-:Y:S05]  /*30e0*/  CALL.REL.NOINC `($__internal_1_$__cuda_sm10x_tcgen05_guardrail_trap_phase_invalid_during_alloc) ;  /* 0x0000007000407944 */ /* 0x022fea0003c00000 */
.L_x_57:
[----:B------:R-:W-:Y:S05]  /*30f0*/  WARPSYNC.ALL ;  /* 0x0000000000007948 */ /* 0x000fea0003800000 */
[----:B------:R-:W2:Y:S01]  /*3100*/  S2UR UR4, SR_CgaCtaId ;  /* 0x00000000000479c3 */ /* 0x000ea20000008800 */
[----:B------:R-:W-:Y:S01]  /*3110*/  UMOV UR17, 0x400 ;  /* 0x0000040000117882 */ /* 0x000fe20000000000 */
[----:B------:R-:W-:-:S06]  /*3120*/  NOP ;  /* 0x0000000000007918 */ /* 0x000fcc0000000000 */
[----:B------:R-:W-:Y:S06]  /*3130*/  BAR.ARV 0x6, 0xa0 ;  /* 0x0182800000007b1d */ /* 0x000fec0000002000 */
[----:B------:R-:W3:Y:S01]  /*3140*/  LDCU UR5, c[0x0][0x38c] ;  /* 0x00007180ff0577ac */ /* 0x000ee20008000800 */
[----:B------:R-:W-:Y:S01]  /*3150*/  LOP3.LUT R2, R2, 0xffff, RZ, 0xc0, !PT ;  /* 0x0000ffff02027812 */ /* 0x000fe200078ec0ff */
[----:B------:R-:W-:Y:S01]  /*3160*/  IMAD.MOV.U32 R11, RZ, RZ, 0x1 ;  /* 0x00000001ff0b7424 */ /* 0x000fe200078e00ff */
[----:B------:R-:W-:Y:S01]  /*3170*/  CS2R R8, SRZ ;  /* 0x0000000000087805 */ /* 0x000fe2000001ff00 */
[----:B------:R-:W4:Y:S01]  /*3180*/  LDCU UR8, c[0x0][0x38c] ;  /* 0x00007180ff0877ac */ /* 0x000f220008000800 */
[----:B------:R-:W-:Y:S01]  /*3190*/  R2UR UR19, R2 ;  /* 0x00000000021372ca */ /* 0x000fe200000e0000 */
[----:B------:R-:W-:Y:S01]  /*31a0*/  IMAD.MOV.U32 R10, RZ, RZ, RZ ;  /* 0x000000ffff0a7224 */ /* 0x000fe200078e00ff */
[----:B------:R-:W-:Y:S01]  /*31b0*/  UMOV UR22, URZ ;  /* 0x000000ff00167c82 */ /* 0x000fe20008000000 */
[----:B------:R-:W-:Y:S01]  /*31c0*/  UMOV UR14, URZ ;  /* 0x000000ff000e7c82 */ /* 0x000fe20008000000 */
[----:B--2---:R-:W-:Y:S01]  /*31d0*/  ULEA UR17, UR4, UR17, 0x18 ;  /* 0x0000001104117291 */ /* 0x004fe2000f8ec0ff */
[----:B------:R-:W-:Y:S01]  /*31e0*/  UMOV UR26, 0x0 ;  /* 0x00000000001a7882 */ /* 0x000fe20000000000 */
[----:B------:R-:W-:-:S02]  /*31f0*/  UMOV UR27, 0x4400010 ;  /* 0x04400010001b7882 */ /* 0x000fc40000000000 */
[----:B------:R-:W-:Y:S02]  /*3200*/  UIADD3 UR6, UPT, UPT, UR17, 0x6400, URZ ;  /* 0x0000640011067890 */ /* 0x000fe4000fffe0ff */
[----:B------:R-:W-:Y:S02]  /*3210*/  UIADD3 UR7, UPT, UPT, UR17, 0xa400, URZ ;  /* 0x0000a40011077890 */ /* 0x000fe4000fffe0ff */
[----:B---3--:R-:W-:Y:S01]  /*3220*/  UIADD3 UR5, UPT, UPT, UR5, 0x3f, URZ ;  /* 0x0000003f05057890 */ /* 0x008fe2000fffe0ff */
[----:B-1----:R-:W1:Y:S01]  /*3230*/  LDS R0, [UR17+0x140] ;  /* 0x00014011ff007984 */ /* 0x002e620008000800 */
[----:B------:R-:W-:Y:S02]  /*3240*/  USHF.R.U32.HI UR6, URZ, 0x4, UR6 ;  /* 0x00000004ff067899 */ /* 0x000fe40008011606 */
[----:B------:R-:W-:Y:S02]  /*3250*/  USHF.R.S32.HI UR4, URZ, 0x1f, UR5 ;  /* 0x0000001fff047899 */ /* 0x000fe40008011405 */
[----:B------:R-:W-:-:S02]  /*3260*/  ULOP3.LUT UR6, UR6, 0x3fff, URZ, 0xc0, !UPT ;  /* 0x00003fff06067892 */ /* 0x000fc4000f8ec0ff */
[----:B------:R-:W-:Y:S02]  /*3270*/  ULEA.HI UR4, UR4, UR5, URZ, 0x6 ;  /* 0x0000000504047291 */ /* 0x000fe4000f8f30ff */
[----:B------:R-:W-:Y:S02]  /*3280*/  USHF.R.U32.HI UR5, URZ, 0x4, UR7 ;  /* 0x00000004ff057899 */ /* 0x000fe40008011607 */
[----:B------:R-:W-:Y:S02]  /*3290*/  USHF.R.S32.HI UR28, URZ, 0x6, UR4 ;  /* 0x00000006ff1c7899 */ /* 0x000fe40008011404 */
[----:B------:R-:W-:Y:S02]  /*32a0*/  ULOP3.LUT UR5, UR5, 0x3fff, URZ, 0xc0, !UPT ;  /* 0x00003fff05057892 */ /* 0x000fe4000f8ec0ff */
[----:B------:R-:W-:Y:S02]  /*32b0*/  UISETP.LT.AND UP0, UPT, UR28, 0x1, UPT ;  /* 0x000000011c00788c */ /* 0x000fe4000bf01270 */
[----:B------:R-:W-:-:S02]  /*32c0*/  ULOP3.LUT UR20, UR6, 0x10000, URZ, 0xfc, !UPT ;  /* 0x0001000006147892 */ /* 0x000fc4000f8efcff */
[----:B------:R-:W-:Y:S02]  /*32d0*/  USEL UR29, UR28, 0x1, !UP0 ;  /* 0x000000011c1d7887 */ /* 0x000fe4000c000000 */
[----:B------:R-:W-:Y:S02]  /*32e0*/  ULOP3.LUT UR21, UR5, 0x10000, URZ, 0xfc, !UPT ;  /* 0x0001000005157892 */ /* 0x000fe4000f8efcff */
[----:B------:R-:W-:Y:S02]  /*32f0*/  UIADD3 UR29, UPT, UPT, -UR29, URZ, URZ ;  /* 0x000000ff1d1d7290 */ /* 0x000fe4000fffe1ff */
[----:B----4-:R-:W-:Y:S01]  /*3300*/  UISETP.GE.AND UP4, UPT, UR8, 0x1, UPT ;  /* 0x000000010800788c */ /* 0x010fe2000bf86270 */
[----:B------:R-:W-:Y:S01]  /*3310*/  UMOV UR24, 0x0 ;  /* 0x0000000000187882 */ /* 0x000fe20000000000 */
[----:B------:R-:W-:Y:S01]  /*3320*/  UMOV UR25, 0x4400010 ;  /* 0x0440001000197882 */ /* 0x000fe20000000000 */
[----:B-1----:R-:W-:-:S15]  /*3330*/  R2UR UR30, R0 ;  /* 0x00000000001e72ca */ /* 0x002fde00000e0000 */
.L_x_66:
[----:B------:R-:W-:Y:S02]  /*3340*/  LEA R0, R10, UR17, 0x3 ;  /* 0x000000110a007c11 */ /* 0x000fe4000f8e18ff */
[----:B------:R-:W-:Y:S02]  /*3350*/  SHF.L.U32 R5, R9, 0x1f, RZ ;  /* 0x0000001f09057819 */ /* 0x000fe400000006ff */
[----:B------:R-:W-:Y:S01]  /*3360*/  PLOP3.LUT P0, PT, PT, PT, UP4, 0x80, 0x8 ;  /* 0x000000000008781c */ /* 0x000fe20003f0f048 */
[----:B------:R-:W-:Y:S01]  /*3370*/  VIADD R3, R0, 0xa0 ;  /* 0x000000a000037836 */ /* 0x000fe20000000000 */
[----:B-1----:R-:W1:Y:S02]  /*3380*/  SYNCS.PHASECHK.TRANS64.TRYWAIT P1, [R0+URZ+0x90], R5 ;  /* 0x00009005000075a7 */ /* 0x002e6400080211ff */
[----:B-1-3--:R-:W-:Y:S09]  /*3390*/  @!P1 BRA `(.L_x_60) ;  /* 0x0000006400989947 */ /* 0x00aff20003800000 */
.L_x_147:
[----:B------:R-:W-:Y:S01]  /*33a0*/  LEA R4, R10, UR17, 0x4 ;  /* 0x000000110a047c11 */ /* 0x000fe2000f8e20ff */
[----:B------:R-:W-:Y:S01]  /*33b0*/  @UP4 ULEA UR4, UR14, UR17, 0x3 ;  /* 0x000000110e044291 */ /* 0x000fe2000f8e18ff */
[----:B------:R-:W-:Y:S01]  /*33c0*/  PLOP3.LUT P2, PT, PT, PT, PT, 0x80, 0x8 ;  /* 0x000000000008781c */ /* 0x000fe20003f4f070 */
[----:B------:R-:W-:Y:S01]  /*33d0*/  ULEA UR23, UR22, UR17, 0x3 ;  /* 0x0000001116177291 */ /* 0x000fe2000f8e18ff */
[----:B------:R-:W-:Y:S02]  /*33e0*/  PRMT R3, RZ, 0x654, R3 ;  /* 0x00000654ff037816 */ /* 0x000fe40000000003 */
[----:B-1----:R-:W1:Y:S01]  /*33f0*/  LDS.128 R4, [R4+0x120] ;  /* 0x0001200004047984 */ /* 0x002e620000000c00 */
[----:B------:R-:W-:Y:S02]  /*3400*/  @P0 SHF.L.U32 R2, R8, 0x1f, RZ ;  /* 0x0000001f08020819 */ /* 0x000fe400000006ff */
[----:B------:R-:W-:Y:S01]  /*3410*/  SHF.L.U32 R0, R11, 0x1f, RZ ;  /* 0x0000001f0b007819 */ /* 0x000fe200000006ff */
[----:B------:R-:W-:Y:S01]  /*3420*/  @!PT LDS RZ, [RZ] ;  /* 0x00000000fffff984 */ /* 0x000fe20000000800 */
[----:B------:R-:W-:Y:S01]  /*3430*/  @!PT LDS RZ, [RZ] ;  /* 0x00000000fffff984 */ /* 0x000fe20000000800 */
[----:B------:R-:W-:Y:S01]  /*3440*/  @!PT LDS RZ, [RZ] ;  /* 0x00000000fffff984 */ /* 0x000fe20000000800 */
[----:B------:R-:W-:Y:S01]  /*3450*/  @!PT LDS RZ, [RZ] ;  /* 0x00000000fffff984 */ /* 0x000fe20000000800 */
[----:B------:R2:W-:Y:S06]  /*3460*/  MEMBAR.ALL.CTA ;  /* 0x0000000000007992 */ /* 0x0005ec0000008000 */
[----:B--2---:R-:W2:Y:S02]  /*3470*/  FENCE.VIEW.ASYNC.S ;  /* 0x00000000000073c6 */ /* 0x004ea40000000000 */
[----:B--2---:R2:W-:Y:S01]  /*3480*/  SYNCS.ARRIVE.TRANS64.RED.A1T0 RZ, [R3+URZ], RZ ;  /* 0x000000ff03ff79a7 */ /* 0x0045e200081004ff */
[----:B------:R2:W3:Y:S01]  /*3490*/  @P0 SYNCS.PHASECHK.TRANS64.TRYWAIT P2, [UR4], R2 ;  /* 0x00000002ff0005a7 */ /* 0x0004e20008041104 */
[----:B------:R-:W-:Y:S01]  /*34a0*/  ULEA.HI UR4, UR22, UR22, URZ, 0x1 ;  /* 0x0000001616047291 */ /* 0x000fe2000f8f08ff */
[----:B-1----:R-:W-:-:S03]  /*34b0*/  LOP3.LUT P1, RZ, R6, 0x1, RZ, 0xc0, !PT ;  /* 0x0000000106ff7812 */ /* 0x002fc6000782c0ff */
[----:B------:R-:W-:Y:S02]  /*34c0*/  USHF.L.U32 UR18, UR4, 0x7, URZ ;  /* 0x0000000704127899 */ /* 0x000fe400080006ff */
[----:B------:R-:W-:Y:S02]  /*34d0*/  ULOP3.LUT UR4, UR4, 0xffe, URZ, 0xc0, !UPT ;  /* 0x00000ffe04047892 */ /* 0x000fe4000f8ec0ff */
[----:B------:R-:W-:Y:S02]  /*34e0*/  ULOP3.LUT UR18, UR18, 0xffffff00, URZ, 0xc0, !UPT ;  /* 0xffffff0012127892 */ /* 0x000fe4000f8ec0ff */
[----:B------:R-:W-:Y:S02]  /*34f0*/  UIADD3 UR4, UPT, UPT, -UR4, UR22, URZ ;  /* 0x0000001604047290 */ /* 0x000fe4000fffe1ff */
[----:B------:R-:W-:Y:S01]  /*3500*/  UIADD3 UR18, UPT, UPT, UR30, UR18, URZ ;  /* 0x000000121e127290 */ /* 0x000fe2000fffe0ff */
[----:B------:R-:W1:Y:S03]  /*3510*/  SYNCS.PHASECHK.TRANS64.TRYWAIT P0, [UR23+0xd0], R0 ;  /* 0x0000d000ff0075a7 */ /* 0x000e660008001117 */
[----:B------:R-:W-:Y:S01]  /*3520*/  ULEA UR18, UR4, UR18, 0x14 ;  /* 0x0000001204127291 */ /* 0x000fe2000f8ea0ff */
[----:B-123--:R-:W-:Y:S11]  /*3530*/  @!P0 BRA `(.L_x_61) ;  /* 0x0000006400448947 */ /* 0x00eff60003800000 */
.L_x_149:
[----:B------:R-:W-:Y:S01]  /*3540*/  IADD3 R10, PT, PT, R10, 0x1, RZ ;  /* 0x000000010a0a7810 */ /* 0x000fe20007ffe0ff */
[----:B------:R-:W-:Y:S06]  /*3550*/  BRA.U !UP4, `(.L_x_62) ;  /* 0x000000010c987547 */ /* 0x000fec000b800000 */
[----:B------:R-:W-:Y:S01]  /*3560*/  UPLOP3.LUT UP2, UPT, UPT, UPT, UPT, 0x40, 0x4 ;  /* 0x000000000004789c */ /* 0x000fe20003f4e870 */
[----:B------:R-:W-:Y:S01]  /*3570*/  UMOV UR16, UR29 ;  /* 0x0000001d00107c82 */ /* 0x000fe20008000000 */
[----:B------:R-:W-:Y:S01]  /*3580*/  UMOV UR15, UR28 ;  /* 0x0000001c000f7c82 */ /* 0x000fe20008000000 */
[----:B------:R-:W-:-:S08]  /*3590*/  UMOV UR6, UR14 ;  /* 0x0000000e00067c82 */ /* 0x000fd00008000000 */
.L_x_65:
[----:B------:R-:W-:Y:S02]  /*35a0*/  UIADD3 UR16, UPT, UPT, UR16, 0x1, URZ ;  /* 0x0000000110107890 */ /* 0x000fe4000fffe0ff */
[----:B--2---:R-:W-:Y:S02]  /*35b0*/  ULEA UR5, UR6, UR17, 0x3 ;  /* 0x0000001106057291 */ /* 0x004fe4000f8e18ff */
[----:B------:R-:W-:Y:S01]  /*35c0*/  UISETP.NE.AND UP3, UPT, UR16, URZ, UPT ;  /* 0x000000ff1000728c */ /* 0x000fe2000bf65270 */
[----:B---3--:R-:W-:Y:S10]  /*35d0*/  @P2 BRA `(.L_x_63) ;  /* 0x00000000000c2947 */ /* 0x008ff40003800000 */
[----:B-1----:R-:W-:Y:S04]  /*35e0*/  SHF.L.U32 R3, R8, 0x1f, RZ ;  /* 0x0000001f08037819 */ /* 0x002fe800000006ff */
[----:B------:R-:W1:Y:S02]  /*35f0*/  SYNCS.PHASECHK.TRANS64.TRYWAIT P0, [UR5], R3 ;  /* 0x00000003ff0075a7 */ /* 0x000e640008001105 */
[----:B-1----:R-:W-:Y:S05]  /*3600*/  @!P0 BRA `(.L_x_64) ;  /* 0x0000006400288947 */ /* 0x002fea0003800000 */
.L_x_63:
[----:B------:R-:W-:Y:S01]  /*3610*/  UISETP.NE.AND UP0, UPT, UR15, 0x1, UPT ;  /* 0x000000010f00788c */ /* 0x000fe2000bf05270 */
[----:B------:R-:W-:Y:S01]  /*3620*/  PLOP3.LUT P2, PT, PT, PT, PT, 0x80, 0x8 ;  /* 0x000000000008781c */ /* 0x000fe20003f4f070 */
[----:B------:R-:W-:Y:S02]  /*3630*/  UIADD3 UR4, UPT, UPT, UR6, 0x1, URZ ;  /* 0x0000000106047890 */ /* 0x000fe4000fffe0ff */
[----:B------:R-:W-:Y:S02]  /*3640*/  ULEA UR12, UR6, UR21, 0xa ;  /* 0x00000015060c7291 */ /* 0x000fe4000f8e50ff */
[----:B------:R-:W-:Y:S01]  /*3650*/  UISETP.NE.AND UP1, UPT, UR4, 0x4, UPT ;  /* 0x000000040400788c */ /* 0x000fe2000bf25270 */
[----:B------:R-:W-:Y:S01]  /*3660*/  PLOP3.LUT P0, PT, PT, PT, UP0, 0x80, 0x8 ;  /* 0x000000000008781c */ /* 0x000fe20003f0f008 */
[----:B------:R-:W-:Y:S02]  /*3670*/  UIADD3 UR10, UPT, UPT, UR12, 0x2, URZ ;  /* 0x000000020c0a7890 */ /* 0x000fe4000fffe0ff */
[----:B------:R-:W-:Y:S02]  /*3680*/  USEL UR7, URZ, 0x1, UP1 ;  /* 0x00000001ff077887 */ /* 0x000fe40008800000 */
[----:B------:R-:W-:Y:S02]  /*3690*/  USEL UR14, UR4, URZ, UP1 ;  /* 0x000000ff040e7287 */ /* 0x000fe40008800000 */
[----:B------:R-:W-:Y:S02]  /*36a0*/  UIADD3 UR15, UPT, UPT, UR15, -0x1, URZ ;  /* 0xffffffff0f0f7890 */ /* 0x000fe4000fffe0ff */
[----:B------:R-:W-:Y:S01]  /*36b0*/  @UP0 ULEA UR4, UR14, UR17, 0x3 ;  /* 0x000000110e040291 */ /* 0x000fe2000f8e18ff */
[----:B------:R-:W-:Y:S01]  /*36c0*/  LOP3.LUT R8, R8, UR7, RZ, 0x3c, !PT ;  /* 0x0000000708087c12 */ /* 0x000fe2000f8e3cff */
[----:B------:R-:W-:Y:S01]  /*36d0*/  UIADD3 UR7, UPT, UPT, UR5, 0x20, URZ ;  /* 0x0000002005077890 */ /* 0x000fe2000fffe0ff */
[----:B------:R-:W-:Y:S02]  /*36e0*/  UMOV UR13, 0x80004020 ;  /* 0x80004020000d7882 */ /* 0x000fe40000000000 */
[----:B-1----:R-:W-:Y:S01]  /*36f0*/  @P0 SHF.L.U32 R0, R8, 0x1f, RZ ;  /* 0x0000001f08000819 */ /* 0x002fe200000006ff */
[----:B------:R-:W-:Y:S01]  /*3700*/  UMOV UR5, 0x80004020 ;  /* 0x8000402000057882 */ /* 0x000fe20000000000 */
[----:B------:R-:W-:Y:S01]  /*3710*/  UMOV UR11, 0x80004020 ;  /* 0x80004020000b7882 */ /* 0x000fe20000000000 */
[----:B------:R-:W-:Y:S01]  /*3720*/  UMOV UR9, 0x80004020 ;  /* 0x8000402000097882 */ /* 0x000fe20000000000 */
[----:B------:R2:W3:Y:S01]  /*3730*/  @P0 SYNCS.PHASECHK.TRANS64.TRYWAIT P2, [UR4], R0 ;  /* 0x00000000ff0005a7 */ /* 0x0004e20008041104 */
[----:B------:R-:W-:Y:S03]  /*3740*/  ULEA UR4, UR6, UR20, 0x8 ;  /* 0x0000001406047291 */ /* 0x000fe6000f8e40ff */
[----:B------:R-:W-:Y:S01]  /*3750*/  UMOV UR6, UR14 ;  /* 0x0000000e00067c82 */ /* 0x000fe20008000000 */
[----:B------:R-:W-:Y:S05]  /*3760*/  UIADD3 UR8, UPT, UPT, UR4, 0x2, URZ ;  /* 0x0000000204087890 */ /* 0x000fea000fffe0ff */
[----:B------:R2:W-:Y:S01]  /*3770*/  UTCQMMA gdesc[UR4], gdesc[UR12], tmem[UR18], tmem[UR26], idesc[UR27], UP2 ;  /* 0x00ff1a0c040075ea */ /* 0x0005e20009000312 */
[----:B------:R-:W-:Y:S03]  /*3780*/  UPLOP3.LUT UP2, UPT, UPT, UPT, UPT, 0x80, 0x8 ;  /* 0x000000000008789c */ /* 0x000fe60003f4f070 */
[----:B------:R2:W-:Y:S01]  /*3790*/  UTCQMMA gdesc[UR8], gdesc[UR10], tmem[UR18], tmem[UR24], idesc[UR25], UPT ;  /* 0x00ff180a080075ea */ /* 0x0005e2000b800312 */
[----:B------:R2:W-:Y:S01]  /*37a0*/  UTCBAR.MULTICAST [UR7], URZ, UR19 ;  /* 0x000000ff070073e9 */ /* 0x0005e20008000813 */
[----:B------:R-:W-:Y:S06]  /*37b0*/  BRA.U UP3, `(.L_x_65) ;  /* 0xfffffffd03787547 */ /* 0x000fec000b83ffff */
.L_x_62:
[----:B--2---:R-:W-:Y:S01]  /*37c0*/  UIADD3 UR4, UPT, UPT, UR22, 0x1, URZ ;  /* 0x0000000116047890 */ /* 0x004fe2000fffe0ff */
[C---:B------:R-:W-:Y:S01]  /*37d0*/  ISETP.NE.AND P0, PT, R10.reuse, 0x2, PT ;  /* 0x000000020a00780c */ /* 0x040fe20003f05270 */
[----:B------:R-:W-:Y:S02]  /*37e0*/  UIADD3 UR5, UPT, UPT, UR23, 0xb0, URZ ;  /* 0x000000b017057890 */ /* 0x000fe4000fffe0ff */
[----:B------:R-:W-:Y:S01]  /*37f0*/  UISETP.NE.AND UP0, UPT, UR4, 0x4, UPT ;  /* 0x000000040400788c */ /* 0x000fe2000bf05270 */
[----:B-1----:R-:W-:Y:S02]  /*3800*/  SEL R0, RZ, 0x1, P0 ;  /* 0x00000001ff007807 */ /* 0x002fe40000000000 */
[----:B------:R-:W-:Y:S01]  /*3810*/  SEL R10, R10, RZ, P0 ;  /* 0x000000ff0a0a7207 */ /* 0x000fe20000000000 */
[----:B------:R-:W-:Y:S01]  /*3820*/  USEL UR6, URZ, 0x1, UP0 ;  /* 0x00000001ff067887 */ /* 0x000fe20008000000 */
[----:B------:R-:W-:Y:S01]  /*3830*/  LOP3.LUT R9, R9, R0, RZ, 0x3c, !PT ;  /* 0x0000000009097212 */ /* 0x000fe200078e3cff */
[----:B------:R-:W-:Y:S01]  /*3840*/  USEL UR22, UR4, URZ, UP0 ;  /* 0x000000ff04167287 */ /* 0x000fe20008000000 */
[----:B------:R1:W-:Y:S03]  /*3850*/  UTCBAR [UR5], URZ ;  /* 0x000000ff050073e9 */ /* 0x0003e600080000ff */
[----:B------:R-:W-:Y:S01]  /*3860*/  LOP3.LUT R11, R11, UR6, RZ, 0x3c, !PT ;  /* 0x000000060b0b7c12 */ /* 0x000fe2000f8e3cff */
[----:B------:R-:W-:Y:S07]  /*3870*/  @P1 BRA `(.L_x_66) ;  /* 0xfffffff800b01947 */ /* 0x000fee000383ffff */
[----:B------:R-:W2:Y:S01]  /*3880*/  S2UR UR8, SR_CgaCtaId ;  /* 0x00000000000879c3 */ /* 0x000ea20000008800 */
[----:B------:R-:W-:Y:S01]  /*3890*/  ELECT P0, URZ, PT ;  /* 0x0000000000ff782f */ /* 0x000fe20003800000 */
[----:B------:R-:W-:Y:S01]  /*38a0*/  IMAD.MOV.U32 R0, RZ, RZ, 0x1 ;  /* 0x00000001ff007424 */ /* 0x000fe200078e00ff */
[----:B------:R-:W-:Y:S01]  /*38b0*/  UIADD3 UR17, UPT, UPT, UR17, 0xd0, URZ ;  /* 0x000000d011117890 */ /* 0x000fe2000fffe0ff */
[----:B------:R-:W-:Y:S01]  /*38c0*/  SHF.L.U32 R3, R11, 0x1f, RZ ;  /* 0x0000001f0b037819 */ /* 0x000fe200000006ff */
[----:B------:R-:W-:-:S03]  /*38d0*/  UMOV UR4, 0x40 ;  /* 0x0000004000047882 */ /* 0x000fc60000000000 */
[----:B------:R-:W-:Y:S01]  /*38e0*/  UVIRTCOUNT.DEALLOC.SMPOOL 0x80 ;  /* 0x000000800000784c */ /* 0x000fe20000000000 */
[----:B--2---:R-:W-:Y:S02]  /*38f0*/  ULEA UR8, UR8, UR4, 0x18 ;  /* 0x0000000408087291 */ /* 0x004fe4000f8ec0ff */
[----:B------:R-:W-:-:S07]  /*3900*/  ULEA UR4, UR22, UR17, 0x3 ;  /* 0x0000001116047291 */ /* 0x000fce000f8e18ff */
[----:B------:R2:W-:Y:S02]  /*3910*/  @P0 STS.U8 [UR8+0x1c], R0 ;  /* 0x00001c00ff000988 */ /* 0x0005e40008000008 */
[----:B------:R-:W4:Y:S02]  /*3920*/  SYNCS.PHASECHK.TRANS64.TRYWAIT P0, [UR4], R3 ;  /* 0x00000003ff0075a7 */ /* 0x000f240008001104 */
[----:B--2-4-:R-:W-:Y:S05]  /*3930*/  @!P0 BRA `(.L_x_67) ;  /* 0x0000006000748947 */ /* 0x014fea0003800000 */
.L_x_152:
[----:B------:R-:W-:-:S04]  /*3940*/  UIADD3 UR4, UPT, UPT, UR22, 0x1, URZ ;  /* 0x0000000116047890 */ /* 0x000fc8000fffe0ff */
[----:B------:R-:W-:-:S04]  /*3950*/  UISETP.NE.AND UP0, UPT, UR4, 0x4, UPT ;  /* 0x000000040400788c */ /* 0x000fc8000bf05270 */
[----:B------:R-:W-:Y:S02]  /*3960*/  USEL UR6, URZ, 0x1, UP0 ;  /* 0x00000001ff067887 */ /* 0x000fe40008000000 */
[----:B------:R-:W-:-:S04]  /*3970*/  USEL UR4, UR4, URZ, UP0 ;  /* 0x000000ff04047287 */ /* 0x000fc80008000000 */
[----:B-1----:R-:W-:Y:S01]  /*3980*/  ULEA UR5, UR4, UR17, 0x3 ;  /* 0x0000001104057291 */ /* 0x002fe2000f8e18ff */
[----:B------:R-:W-:-:S04]  /*3990*/  LOP3.LUT R2, R11, UR6, RZ, 0x3c, !PT ;  /* 0x000000060b027c12 */ /* 0x000fc8000f8e3cff */
[----:B--2---:R-:W-:-:S04]  /*39a0*/  SHF.L.U32 R3, R2, 0x1f, RZ ;  /* 0x0000001f02037819 */ /* 0x004fc800000006ff */
[----:B------:R-:W1:Y:S02]  /*39b0*/  SYNCS.PHASECHK.TRANS64.TRYWAIT P0, [UR5], R3 ;  /* 0x00000003ff0075a7 */ /* 0x000e640008001105 */
[----:B-1----:R-:W-:Y:S05]  /*39c0*/  @!P0 BRA `(.L_x_68) ;  /* 0x0000006000688947 */ /* 0x002fea0003800000 */
.L_x_154:
        /* <DEDUP_REMOVED lines=9> */
.L_x_156:
[----:B------:R-:W-:-:S04]  /*3a60*/  UIADD3 UR4, UPT, UPT, UR4, 0x1, URZ ;  /* 0x0000000104047890 */ /* 0x000fc8000fffe0ff */
[----:B------:R-:W-:-:S04]  /*3a70*/  UISETP.NE.AND UP0, UPT, UR4, 0x4, UPT ;  /* 0x000000040400788c */ /* 0x000fc8000bf05270 */
[----:B------:R-:W-:Y:S02]  /*3a80*/  USEL UR5, URZ, 0x1, UP0 ;  /* 0x00000001ff057887 */ /* 0x000fe40008000000 */
[----:B------:R-:W-:-:S04]  /*3a90*/  USEL UR4, UR4, URZ, UP0 ;  /* 0x000000ff04047287 */ /* 0x000fc80008000000 */
[----:B------:R-:W-:Y:S01]  /*3aa0*/  ULEA UR4, UR4, UR17, 0x3 ;  /* 0x0000001104047291 */ /* 0x000fe2000f8e18ff */
[----:B-1----:R-:W-:-:S04]  /*3ab0*/  LOP3.LUT R3, R2, UR5, RZ, 0x3c, !PT ;  /* 0x0000000502037c12 */ /* 0x002fc8000f8e3cff */
[----:B------:R-:W-:-:S04]  /*3ac0*/  SHF.L.U32 R3, R3, 0x1f, RZ ;  /* 0x0000001f03037819 */ /* 0x000fc800000006ff */
[----:B------:R-:W1:Y:S02]  /*3ad0*/  SYNCS.PHASECHK.TRANS64.TRYWAIT P0, [UR4], R3 ;  /* 0x00000003ff0075a7 */ /* 0x000e640008001104 */
[----:B-1----:R-:W-:Y:S05]  /*3ae0*/  @!P0 BRA `(.L_x_70) ;  /* 0x0000006000508947 */ /* 0x002fea0003800000 */
.L_x_158:
[----:B------:R-:W-:Y:S01]  /*3af0*/  NOP ;  /* 0x0000000000007918 */ /* 0x000fe20000000000 */
[----:B-1----:R-:W1:Y:S01]  /*3b00*/  LDS R0, [UR8+0x14] ;  /* 0x00001408ff007984 */ /* 0x002e620008000800 */
[----:B------:R-:W-:Y:S01]  /*3b10*/  ULOP3.LUT UR4, UR30, 0xffff, URZ, 0xc0, !UPT ;  /* 0x0000ffff1e047892 */ /* 0x000fe2000f8ec0ff */
[----:B------:R-:W-:Y:S01]  /*3b20*/  UMOV UR5, 0xffff ;  /* 0x0000ffff00057882 */ /* 0x000fe20000000000 */
[----:B------:R-:W-:Y:S02]  /*3b30*/  UMOV UR6, 0x1 ;  /* 0x0000000100067882 */ /* 0x000fe40000000000 */
[----:B------:R-:W-:-:S04]  /*3b40*/  USHF.R.U32.HI UR4, URZ, 0x5, UR4 ;  /* 0x00000005ff047899 */ /* 0x000fc80008011604 */
[----:B------:R-:W-:Y:S02]  /*3b50*/  USHF.L.U32 UR5, UR5, UR4, URZ ;  /* 0x0000000405057299 */ /* 0x000fe400080006ff */
[----:B------:R-:W-:-:S04]  /*3b60*/  USHF.L.U32 UR4, UR6, UR4, URZ ;  /* 0x0000000406047299 */ /* 0x000fc800080006ff */
[----:B-1----:R-:W-:-:S04]  /*3b70*/  LOP3.LUT R0, R0, UR5, RZ, 0xc0, !PT ;  /* 0x0000000500007c12 */ /* 0x002fc8000f8ec0ff */
[----:B------:R-:W-:-:S13]  /*3b80*/  ISETP.NE.AND P0, PT, R0, UR5, PT ;  /* 0x0000000500007c0c */ /* 0x000fda000bf05270 */
[----:B------:R-:W-:Y:S05]  /*3b90*/  @P0 BRA `(.L_x_71) ;  /* 0x0000000000580947 */ /* 0x000fea0003800000 */
[----:B------:R-:W1:Y:S02]  /*3ba0*/  LDS R0, [UR8+0x18] ;  /* 0x00001808ff007984 */ /* 0x000e640008000800 */
[----:B-1----:R-:W-:-:S04]  /*3bb0*/  LOP3.LUT R0, R0, UR4, RZ, 0xc0, !PT ;  /* 0x0000000400007c12 */ /* 0x002fc8000f8ec0ff */
[----:B------:R-:W-:-:S13]  /*3bc0*/  ISETP.NE.AND P0, PT, R0, UR4, PT ;  /* 0x0000000400007c0c */ /* 0x000fda000bf05270 */
[----:B------:R-:W-:Y:S05]  /*3bd0*/  @P0 BRA `(.L_x_72) ;  /* 0x00000000003c0947 */ /* 0x000fea0003800000 */
[----:B------:R-:W1:Y:S01]  /*3be0*/  S2R R2, SR_LANEID ;  /* 0x0000000000027919 */ /* 0x000e620000000000 */
[----:B------:R-:W-:Y:S01]  /*3bf0*/  ULOP3.LUT UR5, URZ, UR5, URZ, 0x33, !UPT ;  /* 0x00000005ff057292 */ /* 0x000fe2000f8e33ff */
[----:B------:R-:W-:Y:S01]  /*3c00*/  LOP3.LUT R4, RZ, UR4, RZ, 0x33, !PT ;  /* 0x00000004ff047c12 */ /* 0x000fe2000f8e33ff */
[----:B------:R-:W-:Y:S02]  /*3c10*/  VOTEU.ANY UR4, UPT, PT ;  /* 0x0000000000047886 */ /* 0x000fe400038e0100 */
[----:B------:R-:W-:Y:S01]  /*3c20*/  UFLO.U32 UR4, UR4 ;  /* 0x00000004000472bd */ /* 0x000fe200080e0000 */
[----:B------:R-:W2:Y:S01]  /*3c30*/  REDUX UR6, R4 ;  /* 0x00000000040673c4 */ /* 0x000ea20000000000 */
[----:B------:R-:W-:-:S06]  /*3c40*/  IMAD.U32 R0, RZ, RZ, UR5 ;  /* 0x00000005ff007e24 */ /* 0x000fcc000f8e00ff */
[----:B------:R4:W-:Y:S01]  /*3c50*/  UTCATOMSWS.AND URZ, UR5 ;  /* 0x0000000500ff79e3 */ /* 0x0009e20008000000 */
[----:B------:R-:W3:Y:S01]  /*3c60*/  REDUX UR7, R0 ;  /* 0x00000000000773c4 */ /* 0x000ee20000000000 */
[----:B-1----:R-:W-:Y:S01]  /*3c70*/  ISETP.EQ.U32.AND P0, PT, R2, UR4, PT ;  /* 0x0000000402007c0c */ /* 0x002fe2000bf02070 */
[----:B--2---:R-:W-:Y:S01]  /*3c80*/  IMAD.U32 R2, RZ, RZ, UR6 ;  /* 0x00000006ff027e24 */ /* 0x004fe2000f8e00ff */
[----:B---3--:R-:W-:-:S11]  /*3c90*/  MOV R3, UR7 ;  /* 0x0000000700037c02 */ /* 0x008fd60008000f00 */
[----:B------:R4:W-:Y:S04]  /*3ca0*/  @P0 ATOMS.AND RZ, [UR8+0x14], R3 ;  /* 0x00001403ffff098c */ /* 0x0009e8000a800008 */
[----:B------:R4:W-:Y:S01]  /*3cb0*/  @P0 ATOMS.AND RZ, [UR8+0x18], R2 ;  /* 0x00001802ffff098c */ /* 0x0009e2000a800008 */
[----:B------:R-:W-:Y:S05]  /*3cc0*/  BRA `(.L_x_73) ;  /* 0x0000000000147947 */ /* 0x000fea0003800000 */
.L_x_72:
[----:B------:R-:W-:Y:S02]  /*3cd0*/  MOV R2, 0x3cf0 ;  /* 0x00003cf000027802 */ /* 0x000fe40000000f00 */
[----:B---3-5:R-:W-:Y:S05]  /*3ce0*/  CALL.REL.NOINC `($__internal_0_$__cuda_sm10x_tcgen05_guardrail_trap_col_being_dealloced_not_returned_by_alloc) ;  /* 0x0000006400347944 */ /* 0x028fea0003c00000 */
[----:B------:R-:W-:Y:S05]  /*3cf0*/  BRA `(.L_x_73) ;  /* 0x0000000000087947 */ /* 0x000fea0003800000 */
.L_x_71:
[----:B------:R-:W-:Y:S02]  /*3d00*/  MOV R2, 0x3d20 ;  /* 0x00003d2000027802 */ /* 0x000fe40000000f00 */
[----:B---3-5:R-:W-:Y:S05]  /*3d10*/  CALL.REL.NOINC `($__internal_2_$__cuda_sm10x_tcgen05_guardrail_trap_unallocated_columns_being_dealloced) ;  /* 0x0000006400407944 */ /* 0x028fea0003c00000 */
.L_x_73:
[----:B------:R-:W-:Y:S01]  /*3d20*/  NOP ;  /* 0x0000000000007918 */ /* 0x000fe20000000000 */
[----:B----4-:R-:W-:Y:S05]  /*3d30*/  EXIT ;  /* 0x000000000000794d */ /* 0x010fea0003800000 */
.L_x_55:
[----:B------:R-:W-:-:S09]  /*3d40*/  UISETP.NE.OR UP0, UPT, UR17, 0x3, !UP3 ;  /* 0x000000031100788c */ /* 0x000fd2000df05670 */
[----:B------:R-:W-:Y:S05]  /*3d50*/  BRA.U UP0, `(.L_x_74) ;  /* 0x0000001100587547 */ /* 0x000fea000b800000 */
[----:B------:R-:W1:Y:S01]  /*3d60*/  S2UR UR10, SR_CgaCtaId ;  /* 0x00000000000a79c3 */ /* 0x000e620000008800 */
[----:B------:R-:W2:Y:S01]  /*3d70*/  LDCU UR31, c[0x0][0x370] ;  /* 0x00006e00ff1f77ac */ /* 0x000ea20008000800 */
[----:B------:R-:W-:Y:S02]  /*3d80*/  HFMA2 R13, -RZ, RZ, 0, 0 ;  /* 0x00000000ff0d7431 */ /* 0x000fe400000001ff */
[----:B------:R-:W-:Y:S01]  /*3d90*/  IMAD.MOV.U32 R15, RZ, RZ, 0x1 ;  /* 0x00000001ff0f7424 */ /* 0x000fe200078e00ff */
[----:B------:R-:W-:Y:S01]  /*3da0*/  MOV R7, 0x1000 ;  /* 0x0000100000077802 */ /* 0x000fe20000000f00 */
[----:B------:R-:W2:Y:S01]  /*3db0*/  LDCU.128 UR44, c[0x0][0xb10] ;  /* 0x00016200ff2c77ac */ /* 0x000ea20008000c00 */
[----:B------:R-:W-:Y:S01]  /*3dc0*/  IMAD.MOV.U32 R14, RZ, RZ, RZ ;  /* 0x000000ffff0e7224 */ /* 0x000fe200078e00ff */
[----:B------:R-:W3:Y:S01]  /*3dd0*/  LDC.64 R16, c[0x0][0x348] ;  /* 0x0000d200ff107b82 */ /* 0x000ee20000000a00 */
[----:B------:R-:W4:Y:S01]  /*3de0*/  LDCU UR30, c[0x0][0x374] ;  /* 0x00006e80ff1e77ac */ /* 0x000f220008000800 */
[----:B------:R-:W1:Y:S06]  /*3df0*/  LDCU UR15, c[0x0][0xb0c] ;  /* 0x00016180ff0f77ac */ /* 0x000e6c0008000800 */
[----:B------:R-:W3:Y:S01]  /*3e00*/  LDC.64 R2, c[0x0][0x888] ;  /* 0x00022200ff027b82 */ /* 0x000ee20000000a00 */
[----:B------:R-:W3:Y:S01]  /*3e10*/  LDCU UR49, c[0x0][0xb20] ;  /* 0x00016400ff3177ac */ /* 0x000ee20008000800 */
[----:B------:R-:W3:Y:S06]  /*3e20*/  LDCU UR4, c[0x0][0xb30] ;  /* 0x00016600ff0477ac */ /* 0x000eec0008000800 */
[----:B------:R-:W3:Y:S01]  /*3e30*/  LDC.64 R4, c[0x0][0x890] ;  /* 0x00022400ff047b82 */ /* 0x000ee20000000a00 */
[----:B------:R-:W-:Y:S01]  /*3e40*/  UMOV UR21, 0x400 ;  /* 0x0000040000157882 */ /* 0x000fe20000000000 */
[----:B--2---:R-:W-:-:S02]  /*3e50*/  UIMAD.WIDE.U32 UR6, UR31, UR44, URZ ;  /* 0x0000002c1f0672a5 */ /* 0x004fc4000f8e00ff */
[----:B----4-:R-:W-:Y:S02]  /*3e60*/  UIMAD.WIDE.U32 UR8, UR30, UR47, URZ ;  /* 0x0000002f1e0872a5 */ /* 0x010fe4000f8e00ff */
[----:B-1----:R-:W-:Y:S02]  /*3e70*/  ULEA UR21, UR10, UR21, 0x18 ;  /* 0x000000150a157291 */ /* 0x002fe4000f8ec0ff */
[----:B------:R-:W-:Y:S02]  /*3e80*/  UPLOP3.LUT UP3, UPT, UPT, UPT, UPT, 0x40, 0x4 ;  /* 0x000000000004789c */ /* 0x000fe40003f6e870 */
[----:B------:R-:W-:Y:S02]  /*3e90*/  UIADD3 UR37, UPT, UPT, UR21, 0x58, URZ ;  /* 0x0000005815257890 */ /* 0x000fe4000fffe0ff */
[----:B------:R-:W-:Y:S02]  /*3ea0*/  UIADD3 UR33, UPT, UPT, UR21, 0x40, URZ ;  /* 0x0000004015217890 */ /* 0x000fe4000fffe0ff */
[----:B------:R-:W-:-:S02]  /*3eb0*/  UIADD3 UR25, UPT, UPT, UR21, 0x48, URZ ;  /* 0x0000004815197890 */ /* 0x000fc4000fffe0ff */
[----:B------:R-:W-:Y:S01]  /*3ec0*/  UIADD3 UR17, UPT, UPT, UR21, 0x50, URZ ;  /* 0x0000005015117890 */ /* 0x000fe2000fffe0ff */
[----:B------:R-:W-:Y:S01]  /*3ed0*/  UMOV UR6, UR7 ;  /* 0x0000000700067c82 */ /* 0x000fe20008000000 */
[----:B------:R-:W-:Y:S01]  /*3ee0*/  UMOV UR41, UR9 ;  /* 0x0000000900297c82 */ /* 0x000fe20008000000 */
[----:B------:R-:W-:Y:S02]  /*3ef0*/  UISETP.GE.AND UP0, UPT, UR42, 0x1, UPT ;  /* 0x000000012a00788c */ /* 0x000fe4000bf06270 */
[----:B------:R-:W-:Y:S01]  /*3f00*/  UISETP.NE.AND UP4, UPT, UR42, 0x1, UPT ;  /* 0x000000012a00788c */ /* 0x000fe2000bf85270 */
[----:B------:R-:W1:Y:S01]  /*3f10*/  LDCU.64 UR22, c[0x0][0xb28] ;  /* 0x00016500ff1677ac */ /* 0x000e620008000a00 */
[----:B------:R-:W-:Y:S02]  /*3f20*/  UISETP.NE.AND UP6, UPT, UR15, 0x1, UPT ;  /* 0x000000010f00788c */ /* 0x000fe4000bfc5270 */
[----:B------:R-:W-:Y:S02]  /*3f30*/  UISETP.NE.AND UP5, UPT, UR46, 0x1, UPT ;  /* 0x000000012e00788c */ /* 0x000fe4000bfa5270 */
[----:B------:R-:W-:-:S02]  /*3f40*/  UPRMT UR37, UR10, 0x654, UR37 ;  /* 0x000006540a257896 */ /* 0x000fc40008000025 */
[----:B------:R-:W-:Y:S02]  /*3f50*/  USHF.R.U32.HI UR43, URZ, UR45, UR6 ;  /* 0x0000002dff2b7299 */ /* 0x000fe40008011606 */
[----:B------:R-:W-:Y:S02]  /*3f60*/  UPRMT UR40, UR10, 0x654, UR33 ;  /* 0x000006540a287896 */ /* 0x000fe40008000021 */
[----:B------:R-:W-:Y:S02]  /*3f70*/  UPRMT UR39, UR10, 0x654, UR25 ;  /* 0x000006540a277896 */ /* 0x000fe40008000019 */
[----:B------:R-:W-:Y:S02]  /*3f80*/  UPRMT UR38, UR10, 0x654, UR17 ;  /* 0x000006540a267896 */ /* 0x000fe40008000011 */
[----:B---3--:R-:W-:Y:S02]  /*3f90*/  USHF.R.U32.HI UR41, URZ, UR49, UR41 ;  /* 0x00000031ff297299 */ /* 0x008fe40008011629 */
[----:B------:R-:W-:-:S11]  /*3fa0*/  UISETP.NE.AND UP2, UPT, UR4, 0x1, UPT ;  /* 0x000000010400788c */ /* 0x000fd6000bf45270 */
.L_x_85:
[C---:B------:R-:W-:Y:S02]  /*3fb0*/  LEA R12, R14.reuse, UR21, 0x3 ;  /* 0x000000150e0c7c11 */ /* 0x040fe4000f8e18ff */
[----:B------:R-:W-:Y:S02]  /*3fc0*/  SHF.L.U32 R9, R13, 0x1f, RZ ;  /* 0x0000001f0d097819 */ /* 0x000fe400000006ff */
[----:B------:R-:W-:Y:S02]  /*3fd0*/  LEA R10, R14, UR21, 0x4 ;  /* 0x000000150e0a7c11 */ /* 0x000fe4000f8e20ff */
[----:B--2---:R-:W2:Y:S02]  /*3fe0*/  SYNCS.PHASECHK.TRANS64.TRYWAIT P0, [R12+URZ+0x90], R9 ;  /* 0x000090090c0075a7 */ /* 0x004ea400080011ff */
[----:B--2---:R-:W-:Y:S05]  /*3ff0*/  @!P0 BRA `(.L_x_75) ;  /* 0x0000005c00248947 */ /* 0x004fea0003800000 */
.L_x_159:
[----:B--2---:R-:W2:Y:S01]  /*4000*/  LDS.128 R8, [R10+0x120] ;  /* 0x000120000a087984 */ /* 0x004ea20000000c00 */
[----:B------:R-:W-:Y:S01]  /*4010*/  UISETP.GE.AND UP0, UPT, UR42, 0x1, UPT ;  /* 0x000000012a00788c */ /* 0x000fe2000bf06270 */
[----:B------:R-:W-:Y:S01]  /*4020*/  @!PT LDS RZ, [RZ] ;  /* 0x00000000fffff984 */ /* 0x000fe20000000800 */
[----:B------:R-:W-:Y:S01]  /*4030*/  @!PT LDS RZ, [RZ] ;  /* 0x00000000fffff984 */ /* 0x000fe20000000800 */
[----:B------:R-:W-:Y:S01]  /*4040*/  @!PT LDS RZ, [RZ] ;  /* 0x00000000fffff984 */ /* 0x000fe20000000800 */
[----:B------:R-:W-:Y:S01]  /*4050*/  @!PT LDS RZ, [RZ] ;  /* 0x00000000fffff984 */ /* 0x000fe20000000800 */
[----:B------:R3:W-:Y:S06]  /*4060*/  MEMBAR.ALL.CTA ;  /* 0x0000000000007992 */ /* 0x0007ec0000008000 */
[----:B---3--:R-:W3:Y:S01]  /*4070*/  FENCE.VIEW.ASYNC.S ;  /* 0x00000000000073c6 */ /* 0x008ee20000000000 */
[----:B--2---:R-:W-:Y:S11]  /*4080*/  LOP3.LUT P0, RZ, R10, 0x1, RZ, 0xc0, !PT ;  /* 0x000000010aff7812 */ /* 0x004ff6000780c0ff */
[----:B------:R-:W-:Y:S02]  /*4090*/  @!UPT UIADD3 URZ, UPT, UPT, URZ, URZ, URZ ;  /* 0x000000fffffff290 */ /* 0x000fe4000fffe0ff */
[----:B---3--:R-:W-:Y:S01]  /*40a0*/  VOTEU.ANY UP1, P0 ;  /* 0x0000000000ff7886 */ /* 0x008fe20000020100 */
[----:B------:R-:W-:Y:S11]  /*40b0*/  PLOP3.LUT P0, PT, PT, PT, UP1, 0x80, 0x8 ;  /* 0x000000000008781c */ /* 0x000ff60003f0f018 */
[----:B------:R-:W-:Y:S02]  /*40c0*/  @!UPT UIADD3 URZ, UPT, UPT, URZ, URZ, URZ ;  /* 0x000000fffffff290 */ /* 0x000fe4000fffe0ff */
[----:B------:R-:W-:Y:S02]  /*40d0*/  @P0 SHF.R.U32.HI R0, RZ, 0x10, R9 ;  /* 0x00000010ff000819 */ /* 0x000fe40000011609 */
[----:B------:R-:W-:Y:S02]  /*40e0*/  @P0 MOV R6, R8 ;  /* 0x0000000800060202 */ /* 0x000fe40000000f00 */
[----:B------:R-:W-:Y:S01]  /*40f0*/  @P0 R2UR UR4, R0 ;  /* 0x00000000000402ca */ /* 0x000fe200000e0000 */
[----:B------:R-:W-:Y:S01]  /*4100*/  VIADD R0, R12, 0xa0 ;  /* 0x000000a00c007836 */ /* 0x000fe20000000000 */
[----:B------:R-:W-:Y:S02]  /*4110*/  @P0 LOP3.LUT R8, R9, 0xffff, RZ, 0xc0, !PT ;  /* 0x0000ffff09080812 */ /* 0x000fe400078ec0ff */
[----:B------:R-:W-:Y:S02]  /*4120*/  @P0 R2UR UR6, R6 ;  /* 0x00000000060602ca */ /* 0x000fe400000e0000 */
[----:B------:R-:W-:Y:S02]  /*4130*/  PRMT R0, RZ, 0x654, R0 ;  /* 0x00000654ff007816 */ /* 0x000fe40000000000 */
[----:B------:R-:W-:Y:S02]  /*4140*/  @P0 R2UR UR5, R8 ;  /* 0x00000000080502ca */ /* 0x000fe400000e0000 */
[----:B------:R2:W-:Y:S03]  /*4150*/  SYNCS.ARRIVE.TRANS64.RED.A1T0 RZ, [R0+URZ], RZ ;  /* 0x000000ff00ff79a7 */ /* 0x0005e600081004ff */
[----:B------:R-:W-:Y:S04]  /*4160*/  @UP1 UMOV UR29, UR4 ;  /* 0x00000004001d1c82 */ /* 0x000fe80008000000 */
[----:B------:R-:W-:Y:S04]  /*4170*/  @UP1 UMOV UR14, UR6 ;  /* 0x00000006000e1c82 */ /* 0x000fe80008000000 */
[----:B------:R-:W-:Y:S01]  /*4180*/  @UP1 UMOV UR13, UR5 ;  /* 0x00000005000d1c82 */ /* 0x000fe20008000000 */
[----:B------:R-:W-:Y:S05]  /*4190*/  BRA.U !UP0, `(.L_x_76) ;  /* 0x0000000108a47547 */ /* 0x000fea000b800000 */
[----:B------:R-:W-:Y:S02]  /*41a0*/  UIMAD.WIDE.U32 UR18, UR13, UR47, URZ ;  /* 0x0000002f0d1272a5 */ /* 0x000fe4000f8e00ff */
[----:B------:R-:W-:Y:S02]  /*41b0*/  UIMAD.WIDE.U32 UR26, UR14, UR44, URZ ;  /* 0x0000002c0e1a72a5 */ /* 0x000fe4000f8e00ff */
[----:B------:R-:W-:Y:S02]  /*41c0*/  USEL UR4, UR30, UR41, !UP5 ;  /* 0x000000291e047287 */ /* 0x000fe4000e800000 */
[----:B------:R-:W-:Y:S02]  /*41d0*/  USEL UR7, UR31, UR43, !UP6 ;  /* 0x0000002b1f077287 */ /* 0x000fe4000f000000 */
[----:B-1----:R-:W-:Y:S02]  /*41e0*/  UIMAD.WIDE.U32 UR8, UR4, UR22, URZ ;  /* 0x00000016040872a5 */ /* 0x002fe4000f8e00ff */
[----:B------:R-:W-:Y:S01]  /*41f0*/  UIMAD.WIDE.U32 UR10, UR7, UR22, URZ ;  /* 0x00000016070a72a5 */ /* 0x000fe2000f8e00ff */
[----:B------:R-:W-:Y:S02]  /*4200*/  UMOV UR5, UR19 ;  /* 0x0000001300057c82 */ /* 0x000fe40008000000 */
[----:B------:R-:W-:Y:S03]  /*4210*/  USHF.R.U32.HI UR6, URZ, UR49, UR5 ;  /* 0x00000031ff067299 */ /* 0x000fe60008011605 */
[----:B------:R-:W-:Y:S01]  /*4220*/  UMOV UR5, UR27 ;  /* 0x0000001b00057c82 */ /* 0x000fe20008000000 */
[----:B------:R-:W-:Y:S02]  /*4230*/  USEL UR6, UR13, UR6, !UP5 ;  /* 0x000000060d067287 */ /* 0x000fe4000e800000 */
[----:B------:R-:W-:Y:S03]  /*4240*/  USHF.R.U32.HI UR12, URZ, UR45, UR5 ;  /* 0x0000002dff0c7299 */ /* 0x000fe60008011605 */
[----:B------:R-:W-:Y:S02]  /*4250*/  UMOV UR5, UR9 ;  /* 0x0000000900057c82 */ /* 0x000fe40008000000 */
[----:B------:R-:W-:Y:S03]  /*4260*/  @UP4 USHF.R.U32.HI UR4, URZ, UR23, UR5 ;  /* 0x00000017ff044299 */ /* 0x000fe60008011605 */
[----:B------:R-:W-:Y:S01]  /*4270*/  UMOV UR5, UR11 ;  /* 0x0000000b00057c82 */ /* 0x000fe20008000000 */
[----:B------:R-:W-:Y:S02]  /*4280*/  UIMAD UR4, UR42, UR4, URZ ;  /* 0x000000042a0472a4 */ /* 0x000fe4000f8e02ff */
[----:B------:R-:W-:Y:S02]  /*4290*/  @UP4 USHF.R.U32.HI UR7, URZ, UR23, UR5 ;  /* 0x00000017ff074299 */ /* 0x000fe40008011605 */
[----:B------:R-:W-:Y:S02]  /*42a0*/  UIMAD.WIDE.U32 UR10, UR6, UR22, URZ ;  /* 0x00000016060a72a5 */ /* 0x000fe4000f8e00ff */
[----:B------:R-:W-:Y:S02]  /*42b0*/  USEL UR5, UR14, UR12, !UP6 ;  /* 0x0000000c0e057287 */ /* 0x000fe4000f000000 */
[----:B------:R-:W-:Y:S02]  /*42c0*/  UIMAD UR8, UR42, UR7, URZ ;  /* 0x000000072a0872a4 */ /* 0x000fe4000f8e02ff */
[----:B------:R-:W-:Y:S03]  /*42d0*/  UISETP.GE.AND UP0, UPT, UR6, UR4, UPT ;  /* 0x000000040600728c */ /* 0x000fe6000bf06270 */
[----:B------:R-:W-:Y:S01]  /*42e0*/  UMOV UR4, UR11 ;  /* 0x0000000b00047c82 */ /* 0x000fe20008000000 */
[----:B------:R-:W-:Y:S02]  /*42f0*/  UISETP.GE.OR UP0, UPT, UR5, UR8, UP0 ;  /* 0x000000080500728c */ /* 0x000fe40008706670 */
[----:B------:R-:W-:Y:S02]  /*4300*/  USHF.R.U32.HI UR4, URZ, UR23, UR4 ;  /* 0x00000017ff047299 */ /* 0x000fe40008011604 */
[----:B------:R-:W-:Y:S02]  /*4310*/  UIMAD.WIDE.U32 UR8, UR5, UR22, URZ ;  /* 0x00000016050872a5 */ /* 0x000fe4000f8e00ff */
[----:B------:R-:W-:Y:S04]  /*4320*/  USEL UR10, UR6, UR4, !UP4 ;  /* 0x00000004060a7287 */ /* 0x000fe8000e000000 */
[----:B------:R-:W-:Y:S01]  /*4330*/  UIADD3 UR11, UPT, UPT, -UR10, URZ, URZ ;  /* 0x000000ff0a0b7290 */ /* 0x000fe2000fffe1ff */
[----:B------:R-:W-:Y:S02]  /*4340*/  @!UP0 UMOV UR4, UR9 ;  /* 0x0000000900048c82 */ /* 0x000fe40008000000 */
[----:B------:R-:W-:Y:S02]  /*4350*/  @!UP0 USHF.R.U32.HI UR4, URZ, UR23, UR4 ;  /* 0x00000017ff048299 */ /* 0x000fe40008011604 */
[----:B------:R-:W-:Y:S02]  /*4360*/  UIMAD UR8, UR42, UR11, UR6 ;  /* 0x0000000b2a0872a4 */ /* 0x000fe4000f8e0206 */
[----:B------:R-:W-:Y:S04]  /*4370*/  @!UP0 USEL UR4, UR5, UR4, !UP4 ;  /* 0x0000000405048287 */ /* 0x000fe8000e000000 */
[----:B------:R-:W-:Y:S02]  /*4380*/  @!UP0 UIMAD UR8, UR7, UR8, UR4 ;  /* 0x00000008070882a4 */ /* 0x000fe4000f8e0204 */
[----:B------:R-:W-:Y:S02]  /*4390*/  @!UP0 UIADD3 UR9, UPT, UPT, UR10, -UR4, URZ ;  /* 0x800000040a098290 */ /* 0x000fe4000fffe0ff */
[----:B------:R-:W-:Y:S02]  /*43a0*/  UIADD3 UR4, UPT, UPT, -UR5, URZ, URZ ;  /* 0x000000ff05047290 */ /* 0x000fe4000fffe1ff */
[----:B------:R-:W-:Y:S02]  /*43b0*/  UIADD3 UR7, UPT, UPT, -UR6, URZ, URZ ;  /* 0x000000ff06077290 */ /* 0x000fe4000fffe1ff */
[----:B------:R-:W-:Y:S02]  /*43c0*/  @!UP0 UIMAD UR6, UR9, UR42, UR5 ;  /* 0x0000002a090682a4 */ /* 0x000fe4000f8e0205 */
[----:B------:R-:W-:Y:S02]  /*43d0*/  UIMAD UR14, UR15, UR4, UR14 ;  /* 0x000000040f0e72a4 */ /* 0x000fe4000f8e020e */
[----:B------:R-:W-:Y:S01]  /*43e0*/  UIMAD UR13, UR46, UR7, UR13 ;  /* 0x000000072e0d72a4 */ /* 0x000fe2000f8e020d */
[----:B------:R-:W-:Y:S02]  /*43f0*/  @!UP0 UMOV UR5, UR8 ;  /* 0x0000000800058c82 */ /* 0x000fe40008000000 */
[----:B------:R-:W-:Y:S02]  /*4400*/  UIMAD UR14, UR5, UR15, UR14 ;  /* 0x0000000f050e72a4 */ /* 0x000fe4000f8e020e */
[----:B------:R-:W-:Y:S11]  /*4410*/  UIMAD UR13, UR6, UR46, UR13 ;  /* 0x0000002e060d72a4 */ /* 0x000ff6000f8e020d */
[----:B------:R-:W-:Y:S01]  /*4420*/  @!UPT UIADD3 URZ, UPT, UPT, URZ, URZ, URZ ;  /* 0x000000fffffff290 */ /* 0x000fe2000fffe0ff */
.L_x_76:
[----:B------:R-:W3:Y:S01]  /*4430*/  @!UP2 LDCU.128 UR8, c[0x0][0xb10] ;  /* 0x00016200ff08a7ac */ /* 0x000ee20008000c00 */
[C---:B------:R-:W-:Y:S02]  /*4440*/  ISETP.NE.U32.AND P1, PT, R4.reuse, RZ, PT ;  /* 0x000000ff0400720c */ /* 0x040fe40003f25070 */
[----:B------:R-:W-:Y:S02]  /*4450*/  ISETP.NE.U32.AND P0, PT, R4, RZ, PT ;  /* 0x000000ff0400720c */ /* 0x000fe40003f05070 */
[C---:B------:R-:W-:Y:S02]  /*4460*/  ISETP.NE.AND.EX P1, PT, R5.reuse, RZ, PT, P1 ;  /* 0x000000ff0500720c */ /* 0x040fe40003f25310 */
[----:B------:R-:W-:Y:S01]  /*4470*/  ISETP.NE.AND.EX P0, PT, R5, RZ, PT, P0 ;  /* 0x000000ff0500720c */ /* 0x000fe20003f05300 */
[----:B------:R-:W4:Y:S01]  /*4480*/  @!UP2 LDCU UR5, c[0x0][0xb0c] ;  /* 0x00016180ff05a7ac */ /* 0x000f220008000800 */
[----:B------:R-:W-:Y:S01]  /*4490*/  SHF.L.U32 R9, R15, 0x1f, RZ ;  /* 0x0000001f0f097819 */ /* 0x000fe200000006ff */
[----:B------:R-:W-:Y:S02]  /*44a0*/  USHF.L.U32 UR35, UR16, 0x6, URZ ;  /* 0x0000000610237899 */ /* 0x000fe400080006ff */
[----:B------:R-:W-:Y:S02]  /*44b0*/  USHF.L.U32 UR34, UR20, 0x8, URZ ;  /* 0x0000000814227899 */ /* 0x000fe400080006ff */
[----:B---3--:R-:W-:Y:S07]  /*44c0*/  UIMAD.WIDE.U32 UR6, UR14, UR8, URZ ;  /* 0x000000080e0672a5 */ /* 0x008fee000f8e00ff */
[----:B------:R-:W-:Y:S01]  /*44d0*/  @!UP2 UMOV UR4, UR7 ;  /* 0x000000070004ac82 */ /* 0x000fe20008000000 */
[----:B----4-:R-:W-:Y:S02]  /*44e0*/  @!UP2 UISETP.NE.AND UP0, UPT, UR5, 0x1, UPT ;  /* 0x000000010500a88c */ /* 0x010fe4000bf05270 */
[----:B------:R-:W-:Y:S02]  /*44f0*/  @!UP2 USHF.R.U32.HI UR4, URZ, UR9, UR4 ;  /* 0x00000009ff04a299 */ /* 0x000fe40008011604 */
[----:B------:R-:W-:Y:S02]  /*4500*/  UIMAD.WIDE.U32 UR6, UR13, UR11, URZ ;  /* 0x0000000b0d0672a5 */ /* 0x000fe4000f8e00ff */
[----:B------:R-:W-:Y:S02]  /*4510*/  @!UP2 USEL UR8, UR14, UR4, !UP0 ;  /* 0x000000040e08a287 */ /* 0x000fe4000c000000 */
[----:B------:R-:W-:Y:S03]  /*4520*/  @!UP2 UISETP.NE.AND UP0, UPT, UR10, 0x1, UPT ;  /* 0x000000010a00a88c */ /* 0x000fe6000bf05270 */
[----:B------:R-:W-:Y:S02]  /*4530*/  @!UP2 UMOV UR6, UR7 ;  /* 0x000000070006ac82 */ /* 0x000fe40008000000 */
[----:B------:R-:W3:Y:S02]  /*4540*/  @!UP2 LDCU UR4, c[0x0][0xb20] ;  /* 0x00016400ff04a7ac */ /* 0x000ee40008000800 */
[----:B---3--:R-:W-:Y:S04]  /*4550*/  @!UP2 USHF.R.U32.HI UR6, URZ, UR4, UR6 ;  /* 0x00000004ff06a299 */ /* 0x008fe80008011606 */
[----:B------:R-:W-:Y:S04]  /*4560*/  @!UP2 USEL UR6, UR13, UR6, !UP0 ;  /* 0x000000060d06a287 */ /* 0x000fe8000c000000 */
[----:B------:R-:W-:Y:S02]  /*4570*/  @!UP2 UIADD3 UR4, UPT, UPT, -UR8, UR6, URZ ;  /* 0x000000060804a290 */ /* 0x000fe4000fffe1ff */
[----:B------:R-:W-:Y:S02]  /*4580*/  @!UP2 UIADD3 UR6, UPT, UPT, UR8, -UR6, URZ ;  /* 0x800000060806a290 */ /* 0x000fe4000fffe0ff */
[----:B------:R-:W-:Y:S02]  /*4590*/  @!UP2 UIMAD UR14, UR4, UR5, UR14 ;  /* 0x00000005040ea2a4 */ /* 0x000fe4000f8e020e */
[----:B------:R-:W-:Y:S01]  /*45a0*/  @!UP2 UIMAD UR13, UR6, UR10, UR13 ;  /* 0x0000000a060da2a4 */ /* 0x000fe2000f8e020d */
[----:B------:R-:W-:Y:S11]  /*45b0*/  BRA.U UP3, `(.L_x_77) ;  /* 0x0000000103107547 */ /* 0x000ff6000b800000 */
[----:B--2---:R-:W-:Y:S04]  /*45c0*/  MOV R0, UR48 ;  /* 0x0000003000007c02 */ /* 0x004fe80008000f00 */
[----:B------:R-:W-:Y:S04]  /*45d0*/  SHF.L.U32 R11, R0, 0x1f, RZ ;  /* 0x0000001f000b7819 */ /* 0x000fe800000006ff */
[----:B------:R-:W2:Y:S02]  /*45e0*/  SYNCS.PHASECHK.TRANS64.TRYWAIT P2, [UR21+0x88], R11 ;  /* 0x0000880bff0075a7 */ /* 0x000ea40008041115 */
[----:B--2---:R-:W-:Y:S05]  /*45f0*/  @!P2 BRA `(.L_x_78) ;  /* 0x0000005400b8a947 */ /* 0x004fea0003800000 */
.L_x_77:
[----:B------:R-:W-:Y:S05]  /*4600*/  @!P1 BRA `(.L_x_79) ;  /* 0x0000000000309947 */ /* 0x000fea0003800000 */
[----:B------:R-:W-:Y:S01]  /*4610*/  ISETP.NE.U32.AND P1, PT, R2, RZ, PT ;  /* 0x000000ff0200720c */ /* 0x000fe20003f25070 */
[----:B------:R-:W3:Y:S01]  /*4620*/  LDCU.64 UR4, c[0x0][0x358] ;  /* 0x00006b00ff0477ac */ /* 0x000ee20008000a00 */
[----:B------:R-:W-:Y:S02]  /*4630*/  IMAD.MOV.U32 R85, RZ, RZ, 0x1 ;  /* 0x00000001ff557424 */ /* 0x000fe400078e00ff */
[----:B------:R-:W-:Y:S11]  /*4640*/  ISETP.NE.AND.EX P1, PT, R3, RZ, PT, P1 ;  /* 0x000000ff0300720c */ /* 0x000ff60003f25310 */
[----:B------:R-:W-:Y:S02]  /*4650*/  @!UPT UIADD3 URZ, UPT, UPT, URZ, URZ, URZ ;  /* 0x000000fffffff290 */ /* 0x000fe4000fffe0ff */
[----:B--2---:R-:W2:Y:S01]  /*4660*/  @P1 LDC.64 R10, c[0x0][0x888] ;  /* 0x00022200ff0a1b82 */ /* 0x004ea20000000a00 */
[----:B------:R-:W-:Y:S04]  /*4670*/  @P1 IMAD R0, R4, UR36, RZ ;  /* 0x0000002404001c24 */ /* 0x000fe8000f8e02ff */
[----:B--2---:R-:W-:Y:S04]  /*4680*/  @P1 IMAD.WIDE R10, R0, 0x4, R10 ;  /* 0x00000004000a1825 */ /* 0x004fe800078e020a */
[----:B------:R-:W-:Y:S01]  /*4690*/  HFMA2 R0, -RZ, RZ, 0, 5.9604644775390625e-08 ;  /* 0x00000001ff007431 */ /* 0x000fe200000001ff */
[----:B---3-5:R3:W5:Y:S04]  /*46a0*/  @P1 LDG.E R41, desc[UR4][R10.64] ;  /* 0x000000040a291981 */ /* 0x028768000c1e1900 */
[----:B------:R-:W-:Y:S01]  /*46b0*/  @!P1 PRMT R85, R0, 0x7610, R85 ;  /* 0x0000761000559816 */ /* 0x000fe20000000055 */
[----:B---3--:R-:W4:Y:S06]  /*46c0*/  @!P1 LDC R41, c[0x0][0x880] ;  /* 0x00022000ff299b82 */ /* 0x008f2c0000000800 */
.L_x_79:
[----:B----45:R-:W-:Y:S01]  /*46d0*/  @!P0 FSETP.EQ.AND P1, PT, R41, RZ, PT ;  /* 0x000000ff2900820b */ /* 0x030fe20003f22000 */
[----:B------:R-:W-:Y:S01]  /*46e0*/  @!UPT UIADD3 URZ, UPT, UPT, URZ, URZ, URZ ;  /* 0x000000fffffff290 */ /* 0x000fe2000fffe0ff */
[----:B------:R-:W-:Y:S11]  /*46f0*/  @!P0 BRA `(.L_x_80) ;  /* 0x0000000000188947 */ /* 0x000ff60003800000 */
[----:B------:R-:W-:Y:S02]  /*4700*/  LOP3.LUT P0, RZ, R85, 0xff, RZ, 0xc0, !PT ;  /* 0x000000ff55ff7812 */ /* 0x000fe4000780c0ff */
[----:B------:R-:W-:Y:S04]  /*4710*/  ISETP.NE.U32.AND P1, PT, R2, RZ, PT ;  /* 0x000000ff0200720c */ /* 0x000fe80003f25070 */
[----:B------:R-:W-:Y:S04]  /*4720*/  ISETP.NE.AND.EX P1, PT, R3, RZ, PT, P1 ;  /* 0x000000ff0300720c */ /* 0x000fe80003f25310 */
[----:B------:R-:W-:Y:S03]  /*4730*/  PLOP3.LUT P1, PT, P1, PT, PT, 0x8, 0x80 ;  /* 0x000000000080781c */ /* 0x000fe60000f2e170 */
[----:B------:R-:W-:Y:S11]  /*4740*/  @P0 FSETP.EQ.AND P1, PT, R41, RZ, PT ;  /* 0x000000ff2900020b */ /* 0x000ff60003f22000 */
[----:B------:R-:W-:Y:S02]  /*4750*/  @!UPT UIADD3 URZ, UPT, UPT, URZ, URZ, URZ ;  /* 0x000000fffffff290 */ /* 0x000fe4000fffe0ff */
.L_x_80:
[----:B------:R-:W3:Y:S01]  /*4760*/  SYNCS.PHASECHK.TRANS64.TRYWAIT P2, [UR21+0x60], R9 ;  /* 0x00006009ff0075a7 */ /* 0x000ee20008041115 */
[----:B------:R-:W-:Y:S04]  /*4770*/  ELECT P0, URZ, PT ;  /* 0x0000000000ff782f */ /* 0x000fe80003800000 */
[----:B------:R-:W-:Y:S11]  /*4780*/  PLOP3.LUT P1, PT, P1, P0, PT, 0xf2, 0x2f ;  /* 0x00000000002f781c */ /* 0x000ff60000f21e72 */
[----:B------:R-:W-:Y:S02]  /*4790*/  @!UPT UIADD3 URZ, UPT, UPT, URZ, URZ, URZ ;  /* 0x000000fffffff290 */ /* 0x000fe4000fffe0ff */
[----:B------:R-:W-:Y:S05]  /*47a0*/  @!P1 IADD3 R8, P0, PT, R16, 0x580, RZ ;  /* 0x0000058010089810 */ /* 0x000fea0007f1e0ff */
[----:B------:R-:W-:Y:S01]  /*47b0*/  @!P1 IMAD.X R6, RZ, RZ, R17, P0 ;  /* 0x000000ffff069224 */ /* 0x000fe200000e0611 */
[----:B---3--:R-:W-:Y:S07]  /*47c0*/  @!P2 BRA `(.L_x_81) ;  /* 0x00000054005ca947 */ /* 0x008fee0003800000 */
.L_x_162:
[----:B------:R-:W-:Y:S01]  /*47d0*/  @!P1 R2UR UR5, R8 ;  /* 0x00000000080592ca */ /* 0x000fe200000e0000 */
[----:B------:R-:W-:Y:S01]  /*47e0*/  VOTEU.ALL UP0, P1 ;  /* 0x0000000000ff7886 */ /* 0x000fe20000800000 */
[----:B------:R-:W-:Y:S01]  /*47f0*/  @!P1 R2UR UR4, R6 ;  /* 0x00000000060492ca */ /* 0x000fe200000e0000 */
[----:B--2---:R-:W-:Y:S01]  /*4800*/  @!P1 IMAD.MOV.U32 R0, RZ, RZ, 0x1000 ;  /* 0x00001000ff009424 */ /* 0x004fe200078e00ff */
[----:B------:R-:W-:Y:S01]  /*4810*/  UMOV UR6, 0x0 ;  /* 0x0000000000067882 */ /* 0x000fe20000000000 */
[----:B------:R-:W-:Y:S01]  /*4820*/  UMOV UR7, 0x10000000 ;  /* 0x1000000000077882 */ /* 0x000fe20000000000 */
[----:B------:R-:W-:Y:S01]  /*4830*/  @!UP0 UIADD3 UR32, UPT, UPT, UR21, 0x200, URZ ;  /* 0x0000020015208890 */ /* 0x000fe2000fffe0ff */
[----:B------:R-:W-:Y:S01]  /*4840*/  @!P1 IADD3 R8, P0, PT, R16, 0x580, RZ ;  /* 0x0000058010089810 */ /* 0x000fe20007f1e0ff */
[----:B------:R-:W-:Y:S04]  /*4850*/  VOTEU.ALL UP0, P1 ;  /* 0x0000000000ff7886 */ /* 0x000fe80000800000 */
[----:B------:R-:W-:Y:S02]  /*4860*/  @!P1 IMAD.X R6, RZ, RZ, R17, P0 ;  /* 0x000000ffff069224 */ /* 0x000fe400000e0611 */
[----:B------:R-:W-:Y:S02]  /*4870*/  IMAD.U32 R10, RZ, RZ, UR5 ;  /* 0x00000005ff0a7e24 */ /* 0x000fe4000f8e00ff */
[----:B------:R-:W-:Y:S03]  /*4880*/  IMAD.U32 R11, RZ, RZ, UR4 ;  /* 0x00000004ff0b7e24 */ /* 0x000fe6000f8e00ff */
[----:B------:R-:W-:Y:S02]  /*4890*/  @!P1 R2UR UR4, R10 ;  /* 0x000000000a0492ca */ /* 0x000fe400000e0000 */
[----:B------:R-:W-:Y:S11]  /*48a0*/  @!P1 R2UR UR5, R11 ;  /* 0x000000000b0592ca */ /* 0x000ff600000e0000 */
[----:B------:R-:W-:Y:S02]  /*48b0*/  @!UPT UIADD3 URZ, UPT, UPT, URZ, URZ, URZ ;  /* 0x000000fffffff290 */ /* 0x000fe4000fffe0ff */
[----:B------:R2:W-:Y:S01]  /*48c0*/  @!UP0 UTMALDG.3D [UR32], [UR4], desc[UR6] ;  /* 0x00000620040085b4 */ /* 0x0005e20008011000 */
[----:B------:R2:W-:Y:S01]  /*48d0*/  @!P1 SYNCS.ARRIVE.TRANS64.RED.A0TR RZ, [UR21+0x40], R0 ;  /* 0x00004000ffff99a7 */ /* 0x0005e20008300415 */
[----:B------:R-:W-:Y:S01]  /*48e0*/  SYNCS.ARRIVE.TRANS64.RED.A1T0 RZ, [UR40], RZ ;  /* 0x000000ffffff79a7 */ /* 0x000fe20008100428 */
[----:B------:R-:W3:Y:S02]  /*48f0*/  SYNCS.PHASECHK.TRANS64.TRYWAIT P2, [UR21+0x68], R9 ;  /* 0x00006809ff0075a7 */ /* 0x000ee40008041115 */
[----:B--23--:R-:W-:Y:S05]  /*4900*/  @!P2 BRA `(.L_x_82) ;  /* 0x000000540024a947 */ /* 0x00cfea0003800000 */
.L_x_164:
        /* <DEDUP_REMOVED lines=8> */
[----:B------:R-:W-:Y:S01]  /*4990*/  @!UP0 UIADD3 UR24, UPT, UPT, UR21, 0x1200, URZ ;  /* 0x0000120015188890 */ /* 0x000fe2000fffe0ff */
[----:B------:R-:W-:Y:S01]  /*49a0*/  VOTEU.ALL UP0, P1 ;  /* 0x0000000000ff7886 */ /* 0x000fe20000800000 */
[----:B------:R-:W-:Y:S01]  /*49b0*/  UMOV UR27, UR35 ;  /* 0x00000023001b7c82 */ /* 0x000fe20008000000 */
[----:B------:R-:W-:Y:S02]  /*49c0*/  UMOV UR28, UR36 ;  /* 0x00000024001c7c82 */ /* 0x000fe40008000000 */
[----:B------:R-:W-:Y:S02]  /*49d0*/  IMAD.U32 R10, RZ, RZ, UR5 ;  /* 0x00000005ff0a7e24 */ /* 0x000fe4000f8e00ff */
[----:B------:R-:W-:Y:S02]  /*49e0*/  IMAD.U32 R11, RZ, RZ, UR4 ;  /* 0x00000004ff0b7e24 */ /* 0x000fe4000f8e00ff */
[----:B------:R-:W-:Y:S01]  /*49f0*/  @!P1 IMAD.X R6, RZ, RZ, R17, P0 ;  /* 0x000000ffff069224 */ /* 0x000fe200000e0611 */
        /* <DEDUP_REMOVED lines=8> */
.L_x_166:
[----:B------:R-:W-:Y:S01]  /*4a80*/  @!P1 R2UR UR5, R8 ;  /* 0x00000000080592ca */ /* 0x000fe200000e0000 */
[----:B------:R-:W-:Y:S01]  /*4a90*/  VOTEU.ALL UP0, P1 ;  /* 0x0000000000ff7886 */ /* 0x000fe20000800000 */
[----:B------:R-:W-:Y:S01]  /*4aa0*/  @!P1 R2UR UR4, R6 ;  /* 0x00000000060492ca */ /* 0x000fe200000e0000 */
[----:B--2---:R-:W-:Y:S01]  /*4ab0*/  @!P1 IMAD.MOV.U32 R0, RZ, RZ, 0x1000 ;  /* 0x00001000ff009424 */ /* 0x004fe200078e00ff */
[----:B------:R-:W-:Y:S01]  /*4ac0*/  UMOV UR6, 0x0 ;  /* 0x0000000000067882 */ /* 0x000fe20000000000 */
[----:B------:R-:W-:Y:S01]  /*4ad0*/  UMOV UR7, 0x10000000 ;  /* 0x1000000000077882 */ /* 0x000fe20000000000 */
[----:B------:R-:W-:Y:S01]  /*4ae0*/  @!UP0 UIADD3 UR18, UPT, UPT, UR34, 0x80, URZ ;  /* 0x0000008022128890 */ /* 0x000fe2000fffe0ff */
[----:B------:R-:W-:Y:S01]  /*4af0*/  VIADD R14, R14, 0x1 ;  /* 0x000000010e0e7836 */ /* 0x000fe20000000000 */
[----:B------:R-:W-:Y:S01]  /*4b00*/  @!UP0 UIADD3 UR16, UPT, UPT, UR21, 0x2200, URZ ;  /* 0x0000220015108890 */ /* 0x000fe2000fffe0ff */
[----:B------:R-:W-:Y:S01]  /*4b10*/  VOTEU.ALL UP0, P1 ;  /* 0x0000000000ff7886 */ /* 0x000fe20000800000 */
[----:B------:R-:W-:Y:S01]  /*4b20*/  UMOV UR19, UR35 ;  /* 0x0000002300137c82 */ /* 0x000fe20008000000 */
[----:B------:R-:W-:Y:S02]  /*4b30*/  UMOV UR20, UR36 ;  /* 0x0000002400147c82 */ /* 0x000fe40008000000 */
        /* <DEDUP_REMOVED lines=10> */
.L_x_168:
[----:B------:R-:W-:Y:S01]  /*4be0*/  @!P1 IADD3 R6, P0, PT, R16, 0x580, RZ ;  /* 0x0000058010069810 */ /* 0x000fe20007f1e0ff */
[----:B------:R-:W-:Y:S01]  /*4bf0*/  VOTEU.ALL UP0, P1 ;  /* 0x0000000000ff7886 */ /* 0x000fe20000800000 */
[----:B------:R-:W-:Y:S01]  /*4c00*/  UMOV UR6, 0x0 ;  /* 0x0000000000067882 */ /* 0x000fe20000000000 */
[----:B------:R-:W-:Y:S01]  /*4c10*/  UMOV UR7, 0x10000000 ;  /* 0x1000000000077882 */ /* 0x000fe20000000000 */
[----:B------:R-:W-:Y:S01]  /*4c20*/  @!P1 R2UR UR5, R6 ;  /* 0x00000000060592ca */ /* 0x000fe200000e0000 */
[----:B--2---:R-:W-:Y:S01]  /*4c30*/  @!P1 IMAD.X R0, RZ, RZ, R17, P0 ;  /* 0x000000ffff009224 */ /* 0x004fe200000e0611 */
[----:B------:R-:W-:Y:S01]  /*4c40*/  @!UP0 UIADD3 UR10, UPT, UPT, UR34, 0xc0, URZ ;  /* 0x000000c0220a8890 */ /* 0x000fe2000fffe0ff */
[----:B------:R-:W-:Y:S01]  /*4c50*/  R2UR UR16, R87 ;  /* 0x00000000571072ca */ /* 0x000fe200000e0000 */
[----:B------:R-:W-:Y:S01]  /*4c60*/  @!UP0 UIADD3 UR8, UPT, UPT, UR21, 0x3200, URZ ;  /* 0x0000320015088890 */ /* 0x000fe2000fffe0ff */
[----:B------:R-:W-:Y:S01]  /*4c70*/  ISETP.NE.AND P0, PT, R14, 0x2, PT ;  /* 0x000000020e00780c */ /* 0x000fe20003f05270 */
[----:B------:R-:W-:Y:S01]  /*4c80*/  @!UP0 UIADD3 UR9, UPT, UPT, UR21, 0x58, URZ ;  /* 0x0000005815098890 */ /* 0x000fe2000fffe0ff */
[----:B------:R-:W-:Y:S01]  /*4c90*/  @!P1 R2UR UR4, R0 ;  /* 0x00000000000492ca */ /* 0x000fe200000e0000 */
[----:B------:R-:W-:Y:S01]  /*4ca0*/  VOTEU.ALL UP0, P1 ;  /* 0x0000000000ff7886 */ /* 0x000fe20000800000 */
[----:B------:R-:W-:Y:S01]  /*4cb0*/  UMOV UR11, UR35 ;  /* 0x00000023000b7c82 */ /* 0x000fe20008000000 */
[----:B------:R-:W-:Y:S01]  /*4cc0*/  UMOV UR12, UR36 ;  /* 0x00000024000c7c82 */ /* 0x000fe20008000000 */
[----:B------:R-:W-:Y:S01]  /*4cd0*/  SEL R0, RZ, 0x1, P0 ;  /* 0x00000001ff007807 */ /* 0x000fe20000000000 */
[----:B------:R-:W-:Y:S01]  /*4ce0*/  UIADD3 UR20, UPT, UPT, UR13, UR59, URZ ;  /* 0x0000003b0d147290 */ /* 0x000fe2000fffe0ff */
[----:B------:R-:W-:Y:S01]  /*4cf0*/  IMAD.U32 R8, RZ, RZ, UR5 ;  /* 0x00000005ff087e24 */ /* 0x000fe2000f8e00ff */
[----:B------:R-:W-:Y:S01]  /*4d00*/  LOP3.LUT R15, R15, 0x1, RZ, 0x3c, !PT ;  /* 0x000000010f0f7812 */ /* 0x000fe200078e3cff */
[----:B------:R-:W-:Y:S01]  /*4d10*/  UPLOP3.LUT UP3, UPT, UPT, UPT, UPT, 0x80, 0x8 ;  /* 0x000000000008789c */ /* 0x000fe20003f6f070 */
[----:B------:R-:W-:Y:S01]  /*4d20*/  LOP3.LUT R13, R13, R0, RZ, 0x3c, !PT ;  /* 0x000000000d0d7212 */ /* 0x000fe200078e3cff */
[----:B------:R-:W-:Y:S01]  /*4d30*/  UIADD3 UR16, UPT, UPT, UR14, UR16, URZ ;  /* 0x000000100e107290 */ /* 0x000fe2000fffe0ff */
[----:B------:R-:W-:Y:S01]  /*4d40*/  SEL R14, R14, RZ, P0 ;  /* 0x000000ff0e0e7207 */ /* 0x000fe20000000000 */
[----:B------:R-:W-:Y:S01]  /*4d50*/  UMOV UR36, UR29 ;  /* 0x0000001d00247c82 */ /* 0x000fe20008000000 */
[----:B------:R-:W-:Y:S01]  /*4d60*/  IMAD.U32 R9, RZ, RZ, UR4 ;  /* 0x00000004ff097e24 */ /* 0x000fe2000f8e00ff */
[----:B------:R-:W-:Y:S04]  /*4d70*/  @!P1 R2UR UR4, R8 ;  /* 0x00000000080492ca */ /* 0x000fe800000e0000 */
[----:B------:R-:W-:Y:S11]  /*4d80*/  @!P1 R2UR UR5, R9 ;  /* 0x00000000090592ca */ /* 0x000ff600000e0000 */
[----:B------:R-:W-:Y:S02]  /*4d90*/  @!UPT UIADD3 URZ, UPT, UPT, URZ, URZ, URZ ;  /* 0x000000fffffff290 */ /* 0x000fe4000fffe0ff */
[----:B------:R2:W-:Y:S01]  /*4da0*/  @!UP0 UTMALDG.3D [UR8], [UR4], desc[UR6] ;  /* 0x00000608040085b4 */ /* 0x0005e20008011000 */
[----:B------:R2:W-:Y:S01]  /*4db0*/  @!P1 SYNCS.ARRIVE.TRANS64.RED.A0TR RZ, [UR21+0x58], R7 ;  /* 0x00005807ffff99a7 */ /* 0x0005e20008300415 */
[----:B------:R-:W-:Y:S01]  /*4dc0*/  SYNCS.ARRIVE.TRANS64.RED.A1T0 RZ, [UR37], RZ ;  /* 0x000000ffffff79a7 */ /* 0x000fe20008100425 */
[----:B------:R-:W-:Y:S05]  /*4dd0*/  BRA.U UP1, `(.L_x_85) ;  /* 0xfffffff101747547 */ /* 0x000fea000b83ffff */
[----:B------:R-:W-:-:S04]  /*4de0*/  SHF.L.U32 R3, R15, 0x1f, RZ ;  /* 0x0000001f0f037819 */ /* 0x000fc800000006ff */
[----:B------:R-:W3:Y:S02]  /*4df0*/  SYNCS.PHASECHK.TRANS64.TRYWAIT P0, [UR21+0x60], R3 ;  /* 0x00006003ff0075a7 */ /* 0x000ee40008001115 */
[----:B---3--:R-:W-:Y:S05]  /*4e00*/  @!P0 BRA `(.L_x_86) ;  /* 0x00000050002c8947 */ /* 0x008fea0003800000 */
.L_x_170:
[----:B------:R-:W4:Y:S02]  /*4e10*/  SYNCS.PHASECHK.TRANS64.TRYWAIT P0, [UR21+0x68], R3 ;  /* 0x00006803ff0075a7 */ /* 0x000f240008001115 */
[----:B----4-:R-:W-:Y:S05]  /*4e20*/  @!P0 BRA `(.L_x_87) ;  /* 0x00000050003c8947 */ /* 0x010fea0003800000 */
.L_x_172:
[----:B------:R-:W4:Y:S02]  /*4e30*/  SYNCS.PHASECHK.TRANS64.TRYWAIT P0, [UR21+0x70], R3 ;  /* 0x00007003ff0075a7 */ /* 0x000f240008001115 */
[----:B----4-:R-:W-:Y:S05]  /*4e40*/  @!P0 BRA `(.L_x_88) ;  /* 0x00000050004c8947 */ /* 0x010fea0003800000 */
.L_x_174:
[----:B---3--:R-:W-:-:S07]  /*4e50*/  MOV R0, UR21 ;  /* 0x0000001500007c02 */ /* 0x008fce0008000f00 */
.L_x_89:
[----:B---3--:R-:W-:-:S04]  /*4e60*/  SHF.L.U32 R3, R15, 0x1f, RZ ;  /* 0x0000001f0f037819 */ /* 0x008fc800000006ff */
[----:B------:R3:W4:Y:S03]  /*4e70*/  SYNCS.PHASECHK.TRANS64.TRYWAIT P0, [R0+URZ+0x78], R3 ;  /* 0x00007803000075a7 */ /* 0x00072600080011ff */
[----:B----4-:R-:W-:Y:S05]  /*4e80*/  @!P0 NANOSLEEP.SYNCS 0x989680 ;  /* 0x009896800000895d */ /* 0x010fea0003900000 */
[----:B------:R-:W4:Y:S02]  /*4e90*/  @!P0 SYNCS.PHASECHK.TRANS64 P0, [R0+URZ+0x78], R3 ;  /* 0x00007803000085a7 */ /* 0x000f2400080010ff */
[----:B-12-4-:R-:W-:Y:S05]  /*4ea0*/  @P0 EXIT ;  /* 0x000000000000094d */ /* 0x016fea0003800000 */
[----:B------:R-:W-:Y:S05]  /*4eb0*/  BRA `(.L_x_89) ;  /* 0xfffffffc00e87947 */ /* 0x000fea000383ffff */
.L_x_74:
[----:B------:R-:W-:-:S06]  /*4ec0*/  UISETP.GE.AND UP0, UPT, UR17, 0x4, UPT ;  /* 0x000000041100788c */ /* 0x000fcc000bf06270 */
[----:B------:R-:W-:-:S13]  /*4ed0*/  PLOP3.LUT P0, PT, PT, PT, UP0, 0x80, 0x8 ;  /* 0x000000000008781c */ /* 0x000fda0003f0f008 */
[----:B------:R-:W-:Y:S05]  /*4ee0*/  @!P0 EXIT ;  /* 0x000000000000894d */ /* 0x000fea0003800000 */
[----:B------:R-:W1:Y:S08]  /*4ef0*/  S2UR UR4, SR_CgaCtaId ;  /* 0x00000000000479c3 */ /* 0x000e700000008800 */
[----:B------:R-:W-:Y:S01]  /*4f00*/  BAR.SYNC.DEFER_BLOCKING 0x6, 0xa0 ;  /* 0x0182800000007b1d */ /* 0x000fe20000010000 */
[C---:B------:R-:W-:Y:S01]  /*4f10*/  IMAD.SHL.U32 R7, R95.reuse, 0x40, RZ ;  /* 0x000000405f077824 */ /* 0x040fe200078e00ff */
[C---:B------:R-:W-:Y:S01]  /*4f20*/  LOP3.LUT R97, R95.reuse, 0x60, RZ, 0xc0, !PT ;  /* 0x000000605f617812 */ /* 0x040fe200078ec0ff */
[----:B------:R-:W-:-:S02]  /*4f30*/  IMAD.SHL.U32 R4, R95, 0x20, RZ ;  /* 0x000000205f047824 */ /* 0x000fc400078e00ff */
[----:B------:R-:W-:Y:S02]  /*4f40*/  HFMA2 R36, -RZ, RZ, 0, 0 ;  /* 0x00000000ff247431 */ /* 0x000fe400000001ff */
[----:B------:R-:W-:Y:S01]  /*4f50*/  IMAD.SHL.U32 R6, R95, 0x2, RZ ;  /* 0x000000025f067824 */ /* 0x000fe200078e00ff */
[----:B------:R-:W-:Y:S01]  /*4f60*/  UMOV UR44, 0x400 ;  /* 0x00000400002c7882 */ /* 0x000fe20000000000 */
[----:B------:R-:W2:Y:S01]  /*4f70*/  LDC.64 R82, c[0x0][0x8b0] ;  /* 0x00022c00ff527b82 */ /* 0x000ea20000000a00 */
[----:B------:R-:W-:Y:S01]  /*4f80*/  LOP3.LUT R5, R7, 0x180, RZ, 0xc0, !PT ;  /* 0x0000018007057812 */ /* 0x000fe200078ec0ff */
[----:B------:R-:W-:Y:S01]  /*4f90*/  IMAD.U32 R37, R95, 0x10000, RZ ;  /* 0x000100005f257824 */ /* 0x000fe200078e00ff */
[----:B------:R-:W-:Y:S01]  /*4fa0*/  LOP3.LUT R4, R4, 0xc00, RZ, 0xc0, !PT ;  /* 0x00000c0004047812 */ /* 0x000fe200078ec0ff */
[----:B------:R-:W-:Y:S01]  /*4fb0*/  IMAD.MOV.U32 R94, RZ, RZ, RZ ;  /* 0x000000ffff5e7224 */ /* 0x000fe200078e00ff */
[----:B------:R-:W-:Y:S01]  /*4fc0*/  LOP3.LUT R6, R5, 0x20, R6, 0xf8, !PT ;  /* 0x0000002005067812 */ /* 0x000fe200078ef806 */
[----:B------:R-:W-:Y:S01]  /*4fd0*/  IMAD.SHL.U32 R5, R95, 0x8, RZ ;  /* 0x000000085f057824 */ /* 0x000fe200078e00ff */
[----:B------:R-:W-:Y:S01]  /*4fe0*/  LOP3.LUT R4, R4, 0x40, R7, 0xf8, !PT ;  /* 0x0000004004047812 */ /* 0x000fe200078ef807 */
[----:B------:R-:W3:Y:S01]  /*4ff0*/  LDC.64 R80, c[0x0][0x8a8] ;  /* 0x00022a00ff507b82 */ /* 0x000ee20000000a00 */
[----:B------:R-:W-:Y:S01]  /*5000*/  LOP3.LUT R37, R37, 0x600000, RZ, 0xc0, !PT ;  /* 0x0060000025257812 */ /* 0x000fe200078ec0ff */
[----:B------:R-:W-:Y:S01]  /*5010*/  IMAD.MOV.U32 R89, RZ, RZ, RZ ;  /* 0x000000ffff597224 */ /* 0x000fe200078e00ff */
[----:B------:R-:W-:-:S02]  /*5020*/  LOP3.LUT R95, R95, 0x2, RZ, 0xc0, !PT ;  /* 0x000000025f5f7812 */ /* 0x000fc400078ec0ff */
[----:B------:R-:W-:Y:S02]  /*5030*/  CS2R R92, SRZ ;  /* 0x00000000005c7805 */ /* 0x000fe4000001ff00 */
[----:B------:R-:W-:Y:S01]  /*5040*/  LOP3.LUT R5, R6, 0x30, R5, 0x78, !PT ;  /* 0x0000003006057812 */ /* 0x000fe200078e7805 */
[----:B------:R-:W4:Y:S01]  /*5050*/  LDCU UR57, c[0x0][0x370] ;  /* 0x00006e00ff3977ac */ /* 0x000f220008000800 */
[----:B------:R-:W-:Y:S01]  /*5060*/  LOP3.LUT R4, R4, 0x200, R7, 0xf8, !PT ;  /* 0x0000020004047812 */ /* 0x000fe200078ef807 */
[----:B------:R-:W-:Y:S01]  /*5070*/  IMAD.MOV R90, RZ, RZ, -R95 ;  /* 0x000000ffff5a7224 */ /* 0x000fe200078e0a5f */
[----:B------:R-:W-:Y:S01]  /*5080*/  MOV R91, RZ ;  /* 0x000000ff005b7202 */ /* 0x000fe20000000f00 */
[----:B-1----:R-:W-:Y:S01]  /*5090*/  ULEA UR44, UR4, UR44, 0x18 ;  /* 0x0000002c042c7291 */ /* 0x002fe2000f8ec0ff */
[----:B------:R-:W-:Y:S01]  /*50a0*/  LOP3.LUT R84, R4, R5, RZ, 0xfc, !PT ;  /* 0x0000000504547212 */ /* 0x000fe200078efcff */
[----:B------:R-:W1:Y:S02]  /*50b0*/  LDCU.64 UR62, c[0x0][0x348] ;  /* 0x00006900ff3e77ac */ /* 0x000e640008000a00 */
[----:B------:R-:W-:-:S02]  /*50c0*/  UIADD3 UR4, UPT, UPT, UR44, 0x4200, URZ ;  /* 0x000042002c047890 */ /* 0x000fc4000fffe0ff */
[----:B------:R-:W-:-:S03]  /*50d0*/  UIADD3 UR5, UPT, UPT, UR44, 0x200, URZ ;  /* 0x000002002c057890 */ /* 0x000fc6000fffe0ff */
[----:B------:R-:W4:Y:S01]  /*50e0*/  LDS R0, [UR44+0x140] ;  /* 0x0001402cff007984 */ /* 0x000f220008000800 */
[----:B------:R-:W1:Y:S01]  /*50f0*/  LDCU UR43, c[0x0][0xb0c] ;  /* 0x00016180ff2b77ac */ /* 0x000e620008000800 */
[----:B------:R-:W-:Y:S02]  /*5100*/  IMAD.U32 R96, RZ, RZ, UR4 ;  /* 0x00000004ff607e24 */ /* 0x000fe4000f8e00ff */
[----:B------:R-:W-:Y:S01]  /*5110*/  IMAD.U32 R98, RZ, RZ, UR5 ;  /* 0x00000005ff627e24 */ /* 0x000fe2000f8e00ff */
[----:B------:R-:W1:Y:S01]  /*5120*/  LDCU UR39, c[0x0][0xb30] ;  /* 0x00016600ff2777ac */ /* 0x000e620008000800 */
[----:B------:R-:W1:Y:S01]  /*5130*/  LDCU.64 UR46, c[0x0][0x888] ;  /* 0x00011100ff2e77ac */ /* 0x000e620008000a00 */
[----:B------:R-:W1:Y:S01]  /*5140*/  LDCU.64 UR40, c[0x0][0xb28] ;  /* 0x00016500ff2877ac */ /* 0x000e620008000a00 */
[----:B------:R-:W1:Y:S01]  /*5150*/  LDCU.64 UR60, c[0x0][0x890] ;  /* 0x00011200ff3c77ac */ /* 0x000e620008000a00 */
[----:B------:R-:W1:Y:S01]  /*5160*/  LDCU.128 UR52, c[0x0][0xb10] ;  /* 0x00016200ff3477ac */ /* 0x000e620008000c00 */
[----:B------:R-:W1:Y:S02]  /*5170*/  LDCU UR56, c[0x0][0x374] ;  /* 0x00006e80ff3877ac */ /* 0x000e640008000800 */
[----:B-1234-:R-:W-:-:S07]  /*5180*/  IMAD.IADD R37, R0, 0x1, R37 ;  /* 0x0000000100257824 */ /* 0x01efce00078e0225 */
.L_x_131:
[C---:B------:R-:W-:Y:S02]  /*5190*/  LEA R3, R89.reuse, UR44, 0x3 ;  /* 0x0000002c59037c11 */ /* 0x040fe4000f8e18ff */
[----:B------:R-:W-:Y:S02]  /*51a0*/  SHF.L.U32 R0, R92, 0x1f, RZ ;  /* 0x0000001f5c007819 */ /* 0x000fe400000006ff */
[----:B------:R-:W-:Y:S02]  /*51b0*/  LEA R5, R89, UR44, 0x4 ;  /* 0x0000002c59057c11 */ /* 0x000fe4000f8e20ff */
[----:B-1----:R-:W1:Y:S02]  /*51c0*/  SYNCS.PHASECHK.TRANS64.TRYWAIT P0, [R3+URZ+0x90], R0 ;  /* 0x00009000030075a7 */ /* 0x002e6400080011ff */
[----:B-1----:R-:W-:Y:S05]  /*51d0*/  @!P0 BRA `(.L_x_90) ;  /* 0x0000004c00808947 */ /* 0x002fea0003800000 */
.L_x_175:
        /* <DEDUP_REMOVED lines=11> */
[----:B------:R-:W-:Y:S01]  /*5290*/  PLOP3.LUT P0, PT, PT, PT, UP1, 0x80, 0x8 ;  /* 0x000000000008781c */ /* 0x000fe20003f0f018 */
[----:B------:R-:W-:Y:S11]  /*52a0*/  UP2UR UR45, UPR, URZ, 0x2 ;  /* 0x00000002ff2d7883 */ /* 0x000ff60008000000 */
[----:B------:R-:W-:Y:S01]  /*52b0*/  @!UPT UIADD3 URZ, UPT, UPT, URZ, URZ, URZ ;  /* 0x000000fffffff290 */ /* 0x000fe2000fffe0ff */
[----:B-1----:R-:W-:Y:S02]  /*52c0*/  @P0 SHF.R.U32.HI R0, RZ, 0x10, R5 ;  /* 0x00000010ff000819 */ /* 0x002fe40000011605 */
        /* <DEDUP_REMOVED lines=12> */
[----:B------:R-:W2:Y:S01]  /*5390*/  LDCU UR12, c[0x0][0xb20] ;  /* 0x00016400ff0c77ac */ /* 0x000ea20008000800 */
[----:B------:R-:W-:Y:S02]  /*53a0*/  UIMAD.WIDE.U32 UR4, UR56, UR55, URZ ;  /* 0x00000037380472a5 */ /* 0x000fe4000f8e00ff */
[----:B------:R-:W-:Y:S02]  /*53b0*/  UIMAD.WIDE.U32 UR6, UR57, UR52, URZ ;  /* 0x00000034390672a5 */ /* 0x000fe4000f8e00ff */
[----:B------:R-:W-:Y:S02]  /*53c0*/  UISETP.NE.AND UP0, UPT, UR54, 0x1, UPT ;  /* 0x000000013600788c */ /* 0x000fe4000bf05270 */
[----:B------:R-:W-:Y:S02]  /*53d0*/  UIMAD.WIDE.U32 UR8, UR37, UR55, URZ ;  /* 0x00000037250872a5 */ /* 0x000fe4000f8e00ff */
[----:B------:R-:W-:Y:S02]  /*53e0*/  UIMAD.WIDE.U32 UR10, UR38, UR52, URZ ;  /* 0x00000034260a72a5 */ /* 0x000fe4000f8e00ff */
[----:B------:R-:W-:Y:S02]  /*53f0*/  UISETP.NE.AND UP1, UPT, UR43, 0x1, UPT ;  /* 0x000000012b00788c */ /* 0x000fe4000bf25270 */
[----:B------:R-:W-:Y:S01]  /*5400*/  UISETP.NE.AND UP2, UPT, UR42, 0x1, UPT ;  /* 0x000000012a00788c */ /* 0x000fe2000bf45270 */
[----:B------:R-:W-:Y:S02]  /*5410*/  UMOV UR4, UR5 ;  /* 0x0000000500047c82 */ /* 0x000fe40008000000 */
[----:B--2---:R-:W-:Y:S03]  /*5420*/  USHF.R.U32.HI UR5, URZ, UR12, UR4 ;  /* 0x0000000cff057299 */ /* 0x004fe60008011604 */
[----:B------:R-:W-:Y:S02]  /*5430*/  UMOV UR4, UR7 ;  /* 0x0000000700047c82 */ /* 0x000fe40008000000 */
[----:B------:R-:W-:Y:S02]  /*5440*/  USHF.R.U32.HI UR7, URZ, UR53, UR4 ;  /* 0x00000035ff077299 */ /* 0x000fe40008011604 */
[----:B------:R-:W-:Y:S02]  /*5450*/  USEL UR4, UR56, UR5, !UP0 ;  /* 0x0000000538047287 */ /* 0x000fe4000c000000 */
[----:B------:R-:W-:Y:S01]  /*5460*/  USEL UR7, UR57, UR7, !UP1 ;  /* 0x0000000739077287 */ /* 0x000fe2000c800000 */
[----:B------:R-:W-:Y:S01]  /*5470*/  UMOV UR5, UR9 ;  /* 0x0000000900057c82 */ /* 0x000fe20008000000 */
[----:B------:R-:W-:Y:S02]  /*5480*/  UIMAD.WIDE.U32 UR8, UR4, UR40, URZ ;  /* 0x00000028040872a5 */ /* 0x000fe4000f8e00ff */
[----:B------:R-:W-:Y:S03]  /*5490*/  USHF.R.U32.HI UR6, URZ, UR12, UR5 ;  /* 0x0000000cff067299 */ /* 0x000fe60008011605 */
[----:B------:R-:W-:Y:S01]  /*54a0*/  UMOV UR5, UR11 ;  /* 0x0000000b00057c82 */ /* 0x000fe20008000000 */
[----:B------:R-:W-:Y:S02]  /*54b0*/  UIMAD.WIDE.U32 UR10, UR7, UR40, URZ ;  /* 0x00000028070a72a5 */ /* 0x000fe4000f8e00ff */
[----:B------:R-:W-:Y:S02]  /*54c0*/  USHF.R.U32.HI UR12, URZ, UR53, UR5 ;  /* 0x00000035ff0c7299 */ /* 0x000fe40008011605 */
[----:B------:R-:W-:Y:S01]  /*54d0*/  USEL UR6, UR37, UR6, !UP0 ;  /* 0x0000000625067287 */ /* 0x000fe2000c000000 */
[----:B------:R-:W-:Y:S02]  /*54e0*/  UMOV UR5, UR9 ;  /* 0x0000000900057c82 */ /* 0x000fe40008000000 */
[----:B------:R-:W-:Y:S01]  /*54f0*/  UMOV UR10, UR11 ;  /* 0x0000000b000a7c82 */ /* 0x000fe20008000000 */
[----:B------:R-:W-:Y:S02]  /*5500*/  @UP2 USHF.R.U32.HI UR4, URZ, UR41, UR5 ;  /* 0x00000029ff042299 */ /* 0x000fe40008011605 */
[----:B------:R-:W-:Y:S02]  /*5510*/  @UP2 USHF.R.U32.HI UR7, URZ, UR41, UR10 ;  /* 0x00000029ff072299 */ /* 0x000fe4000801160a */
[----:B------:R-:W-:Y:S02]  /*5520*/  UIMAD UR4, UR42, UR4, URZ ;  /* 0x000000042a0472a4 */ /* 0x000fe4000f8e02ff */
        /* <DEDUP_REMOVED lines=8> */
[----:B------:R-:W-:Y:S02]  /*55b0*/  USEL UR11, UR6, UR4, !UP2 ;  /* 0x00000004060b7287 */ /* 0x000fe4000d000000 */
[----:B------:R-:W-:Y:S02]  /*55c0*/  UIADD3 UR8, UPT, UPT, -UR5, URZ, URZ ;  /* 0x000000ff05087290 */ /* 0x000fe4000fffe1ff */
[----:B------:R-:W-:Y:S01]  /*55d0*/  UIADD3 UR10, UPT, UPT, -UR11, URZ, URZ ;  /* 0x000000ff0b0a7290 */ /* 0x000fe2000fffe1ff */
[----:B------:R-:W-:Y:S01]  /*55e0*/  @!UP0 UMOV UR4, UR9 ;  /* 0x0000000900048c82 */ /* 0x000fe20008000000 */
[----:B------:R-:W-:Y:S02]  /*55f0*/  UIADD3 UR9, UPT, UPT, -UR6, URZ, URZ ;  /* 0x000000ff06097290 */ /* 0x000fe4000fffe1ff */
[----:B------:R-:W-:Y:S02]  /*5600*/  @!UP0 USHF.R.U32.HI UR4, URZ, UR41, UR4 ;  /* 0x00000029ff048299 */ /* 0x000fe40008011604 */
[----:B------:R-:W-:Y:S02]  /*5610*/  UIMAD UR10, UR42, UR10, UR6 ;  /* 0x0000000a2a0a72a4 */ /* 0x000fe4000f8e0206 */
[----:B------:R-:W-:Y:S04]  /*5620*/  @!UP0 USEL UR4, UR5, UR4, !UP2 ;  /* 0x0000000405048287 */ /* 0x000fe8000d000000 */
[----:B------:R-:W-:Y:S02]  /*5630*/  @!UP0 UIMAD UR10, UR7, UR10, UR4 ;  /* 0x0000000a070a82a4 */ /* 0x000fe4000f8e0204 */
[----:B------:R-:W-:Y:S02]  /*5640*/  @!UP0 UIADD3 UR11, UPT, UPT, UR11, -UR4, URZ ;  /* 0x800000040b0b8290 */ /* 0x000fe4000fffe0ff */
[----:B------:R-:W-:Y:S02]  /*5650*/  UIMAD UR7, UR43, UR8, UR38 ;  /* 0x000000082b0772a4 */ /* 0x000fe4000f8e0226 */
[----:B------:R-:W-:Y:S02]  /*5660*/  @!UP0 UIMAD UR6, UR11, UR42, UR5 ;  /* 0x0000002a0b0682a4 */ /* 0x000fe4000f8e0205 */
[----:B------:R-:W-:Y:S01]  /*5670*/  UIMAD UR4, UR54, UR9, UR37 ;  /* 0x00000009360472a4 */ /* 0x000fe2000f8e0225 */
[----:B------:R-:W-:Y:S02]  /*5680*/  @!UP0 UMOV UR5, UR10 ;  /* 0x0000000a00058c82 */ /* 0x000fe40008000000 */
[----:B------:R-:W-:Y:S02]  /*5690*/  UIMAD UR38, UR5, UR43, UR7 ;  /* 0x0000002b052672a4 */ /* 0x000fe4000f8e0207 */
[----:B------:R-:W-:Y:S11]  /*56a0*/  UIMAD UR37, UR6, UR54, UR4 ;  /* 0x00000036062572a4 */ /* 0x000ff6000f8e0204 */
[----:B------:R-:W-:Y:S01]  /*56b0*/  @!UPT UIADD3 URZ, UPT, UPT, URZ, URZ, URZ ;  /* 0x000000fffffff290 */ /* 0x000fe2000fffe0ff */
.L_x_91:
[----:B------:R-:W-:Y:S01]  /*56c0*/  UISETP.NE.AND UP0, UPT, UR39, 0x1, UPT ;  /* 0x000000012700788c */ /* 0x000fe2000bf05270 */
[----:B------:R-:W-:Y:S01]  /*56d0*/  IADD3 R89, PT, PT, R89, 0x1, RZ ;  /* 0x0000000159597810 */ /* 0x000fe20007ffe0ff */
[----:B------:R-:W-:Y:S02]  /*56e0*/  UIADD3 UR11, UPT, UPT, UR44, 0x200, URZ ;  /* 0x000002002c0b7890 */ /* 0x000fe4000fffe0ff */
[----:B------:R-:W-:Y:S02]  /*56f0*/  USHF.L.U32 UR50, UR16, 0x6, URZ ;  /* 0x0000000610327899 */ /* 0x000fe400080006ff */
[----:B------:R-:W-:Y:S05]  /*5700*/  USHF.L.U32 UR49, UR20, 0x8, URZ ;  /* 0x0000000814317899 */ /* 0x000fea00080006ff */
[----:B------:R-:W2:Y:S01]  /*5710*/  @!UP0 LDCU.128 UR12, c[0x0][0xb10] ;  /* 0x00016200ff0c87ac */ /* 0x000ea20008000c00 */
[----:B------:R-:W3:Y:S01]  /*5720*/  @!UP0 LDCU UR5, c[0x0][0xb0c] ;  /* 0x00016180ff0587ac */ /* 0x000ee20008000800 */
[----:B------:R-:W4:Y:S01]  /*5730*/  @!UP0 LDCU UR10, c[0x0][0xb20] ;  /* 0x00016400ff0a87ac */ /* 0x000f220008000800 */
[----:B--2---:R-:W-:Y:S02]  /*5740*/  UIMAD.WIDE.U32 UR8, UR38, UR12, URZ ;  /* 0x0000000c260872a5 */ /* 0x004fe4000f8e00ff */
[----:B------:R-:W-:Y:S02]  /*5750*/  UIMAD.WIDE.U32 UR6, UR37, UR15, URZ ;  /* 0x0000000f250672a5 */ /* 0x000fe4000f8e00ff */
[----:B------:R-:W-:Y:S03]  /*5760*/  @!UP0 UISETP.NE.AND UP1, UPT, UR14, 0x1, UPT ;  /* 0x000000010e00888c */ /* 0x000fe6000bf25270 */
[----:B------:R-:W-:Y:S01]  /*5770*/  @!UP0 UMOV UR4, UR9 ;  /* 0x0000000900048c82 */ /* 0x000fe20008000000 */
[----:B---3--:R-:W-:Y:S02]  /*5780*/  @!UP0 UISETP.NE.AND UP2, UPT, UR5, 0x1, UPT ;  /* 0x000000010500888c */ /* 0x008fe4000bf45270 */
[----:B------:R-:W-:Y:S01]  /*5790*/  @!UP0 USHF.R.U32.HI UR4, URZ, UR13, UR4 ;  /* 0x0000000dff048299 */ /* 0x000fe20008011604 */
[----:B------:R-:W-:Y:S02]  /*57a0*/  @!UP0 UMOV UR6, UR7 ;  /* 0x0000000700068c82 */ /* 0x000fe40008000000 */
[----:B----4-:R-:W-:Y:S02]  /*57b0*/  @!UP0 USHF.R.U32.HI UR6, URZ, UR10, UR6 ;  /* 0x0000000aff068299 */ /* 0x010fe40008011606 */
[----:B------:R-:W-:Y:S02]  /*57c0*/  @!UP0 USEL UR7, UR38, UR4, !UP2 ;  /* 0x0000000426078287 */ /* 0x000fe4000d000000 */
[----:B------:R-:W-:Y:S04]  /*57d0*/  @!UP0 USEL UR6, UR37, UR6, !UP1 ;  /* 0x0000000625068287 */ /* 0x000fe8000c800000 */
[----:B------:R-:W-:Y:S02]  /*57e0*/  @!UP0 UIADD3 UR4, UPT, UPT, -UR7, UR6, URZ ;  /* 0x0000000607048290 */ /* 0x000fe4000fffe1ff */
[----:B------:R-:W-:Y:S02]  /*57f0*/  @!UP0 UIADD3 UR6, UPT, UPT, UR7, -UR6, URZ ;  /* 0x8000000607068290 */ /* 0x000fe4000fffe0ff */
[----:B------:R-:W-:Y:S02]  /*5800*/  @!UP0 UIMAD UR38, UR4, UR5, UR38 ;  /* 0x00000005042682a4 */ /* 0x000fe4000f8e0226 */
[----:B------:R-:W-:Y:S02]  /*5810*/  @!UP0 UIMAD UR37, UR6, UR14, UR37 ;  /* 0x0000000e062582a4 */ /* 0x000fe4000f8e0225 */
[----:B------:R-:W-:Y:S09]  /*5820*/  ULOP3.LUT UP0, URZ, UR11, 0x1b0, URZ, 0xc0, !UPT ;  /* 0x000001b00bff7892 */ /* 0x000ff2000f80c0ff */
[----:B------:R-:W-:Y:S05]  /*5830*/  BRA.U !UP0, `(.L_x_92) ;  /* 0x0000000108407547 */ /* 0x000fea000b800000 */
[----:B------:R-:W2:Y:S01]  /*5840*/  LDCU.64 UR8, c[0x4][0x88] ;  /* 0x01001100ff0877ac */ /* 0x000ea20008000a00 */
[----:B------:R-:W-:Y:S01]  /*5850*/  MOV R3, 0x0 ;  /* 0x0000000000037802 */ /* 0x000fe20000000f00 */
[----:B------:R-:W-:Y:S02]  /*5860*/  HFMA2 R12, -RZ, RZ, 0, 5.9604644775390625e-08 ;  /* 0x00000001ff0c7431 */ /* 0x000fe400000001ff */
[----:B------:R-:W-:Y:S02]  /*5870*/  IMAD.MOV.U32 R8, RZ, RZ, 0x70 ;  /* 0x00000070ff087424 */ /* 0x000fe400078e00ff */
[----:B------:R-:W-:Y:S01]  /*5880*/  IMAD.MOV.U32 R13, RZ, RZ, RZ ;  /* 0x000000ffff0d7224 */ /* 0x000fe200078e00ff */
[----:B------:R-:W3:Y:S01]  /*5890*/  LDCU.64 UR6, c[0x4][0x90] ;  /* 0x01001200ff0677ac */ /* 0x000ee20008000a00 */
[----:B------:R-:W4:Y:S01]  /*58a0*/  LDC.64 R2, c[0x4][R3] ;  /* 0x0100000003027b82 */ /* 0x000f220000000a00 */
[----:B------:R-:W1:Y:S01]  /*58b0*/  LDCU.64 UR4, c[0x4][0x8] ;  /* 0x01000100ff0477ac */ /* 0x000e620008000a00 */
[----:B--2---:R-:W-:Y:S01]  /*58c0*/  MOV R5, UR9 ;  /* 0x0000000900057c02 */ /* 0x004fe20008000f00 */
[----:B------:R-:W-:Y:S01]  /*58d0*/  IMAD.U32 R4, RZ, RZ, UR8 ;  /* 0x00000008ff047e24 */ /* 0x000fe2000f8e00ff */
[----:B---3--:R-:W-:Y:S01]  /*58e0*/  MOV R7, UR7 ;  /* 0x0000000700077c02 */ /* 0x008fe20008000f00 */
[----:B------:R-:W-:Y:S01]  /*58f0*/  IMAD.U32 R6, RZ, RZ, UR6 ;  /* 0x00000006ff067e24 */ /* 0x000fe2000f8e00ff */
[----:B-1----:R-:W-:Y:S01]  /*5900*/  MOV R11, UR5 ;  /* 0x00000005000b7c02 */ /* 0x002fe20008000f00 */
[----:B------:R-:W-:Y:S02]  /*5910*/  IMAD.U32 R10, RZ, RZ, UR4 ;  /* 0x00000004ff0a7e24 */ /* 0x000fe4000f8e00ff */
[----:B------:R-:W-:Y:S07]  /*5920*/  LEPC R20, `(.L_x_92) ;  /* 0x000000001014794e */ /* 0x000fee0000000000 */
[----:B----45:R-:W-:Y:S05]  /*5930*/  CALL.ABS.NOINC R2 ;  /* 0x0000000002007343 */ /* 0x030fea0003c00000 */
.L_x_92:
[----:B------:R-:W-:Y:S01]  /*5940*/  LOP3.LUT P0, RZ, R96, 0x1b0, RZ, 0xc0, !PT ;  /* 0x000001b060ff7812 */ /* 0x000fe2000780c0ff */
[----:B------:R-:W-:Y:S11]  /*5950*/  BSSY.RECONVERGENT B6, `(.L_x_93) ;  /* 0x0000013000067945 */ /* 0x000ff60003800200 */
[----:B------:R-:W-:Y:S01]  /*5960*/  @!UPT UIADD3 URZ, UPT, UPT, URZ, URZ, URZ ;  /* 0x000000fffffff290 */ /* 0x000fe2000fffe0ff */
[----:B------:R-:W-:Y:S05]  /*5970*/  @!P0 BRA `(.L_x_94) ;  /* 0x0000000000408947 */ /* 0x000fea0003800000 */
        /* <DEDUP_REMOVED lines=16> */
.L_x_94:
[----:B------:R-:W-:Y:S05]  /*5a80*/  BSYNC.RECONVERGENT B6 ;  /* 0x0000000000067941 */ /* 0x000fea0003800200 */
.L_x_93:
[----:B------:R-:W-:Y:S01]  /*5a90*/  R2UR UR4, R88 ;  /* 0x00000000580472ca */ /* 0x000fe200000e0000 */
[----:B------:R-:W-:Y:S01]  /*5aa0*/  UISETP.NE.U32.AND UP0, UPT, UR60, URZ, UPT ;  /* 0x000000ff3c00728c */ /* 0x000fe2000bf05070 */
[----:B------:R-:W-:Y:S02]  /*5ab0*/  ISETP.NE.U32.AND P4, PT, R82, RZ, PT ;  /* 0x000000ff5200720c */ /* 0x000fe40003f85070 */
[----:B------:R-:W-:Y:S01]  /*5ac0*/  ISETP.NE.U32.AND P2, PT, RZ, UR46, PT ;  /* 0x0000002eff007c0c */ /* 0x000fe2000bf45070 */
[----:B------:R-:W-:Y:S01]  /*5ad0*/  UISETP.NE.AND.EX UP1, UPT, UR61, URZ, UPT, UP0 ;  /* 0x000000ff3d00728c */ /* 0x000fe2000bf25300 */
[----:B------:R-:W-:Y:S01]  /*5ae0*/  ISETP.NE.AND.EX P4, PT, R83, RZ, PT, P4 ;  /* 0x000000ff5300720c */ /* 0x000fe20003f85340 */
[----:B------:R-:W-:Y:S01]  /*5af0*/  UPLOP3.LUT UP0, UPT, UPT, UPT, UPT, 0x40, 0x4 ;  /* 0x000000000004789c */ /* 0x000fe20003f0e870 */
[----:B------:R-:W-:Y:S05]  /*5b00*/  ISETP.NE.AND.EX P2, PT, RZ, UR47, PT, P2 ;  /* 0x0000002fff007c0c */ /* 0x000fea000bf45320 */
[----:B------:R-:W-:Y:S06]  /*5b10*/  UISETP.NE.AND UP2, UPT, UR4, URZ, UPT ;  /* 0x000000ff0400728c */ /* 0x000fec000bf45270 */
[----:B------:R-:W-:Y:S05]  /*5b20*/  PLOP3.LUT P1, PT, PT, PT, UP2, 0x80, 0x8 ;  /* 0x000000000008781c */ /* 0x000fea0003f2f028 */
[----:B------:R-:W-:Y:S06]  /*5b30*/  @UP2 UPLOP3.LUT UP0, UPT, UPT, UPT, UP1, 0x80, 0x8 ;  /* 0x000000000008289c */ /* 0x000fec0003f0f010 */
[----:B------:R-:W-:Y:S01]  /*5b40*/  PLOP3.LUT P0, PT, PT, PT, UP0, 0x80, 0x8 ;  /* 0x000000000008781c */ /* 0x000fe20003f0f008 */
[----:B------:R-:W-:Y:S01]  /*5b50*/  @!UPT UIADD3 URZ, UPT, UPT, URZ, URZ, URZ ;  /* 0x000000fffffff290 */ /* 0x000fe2000fffe0ff */
[----:B------:R-:W-:Y:S11]  /*5b60*/  BRA.U !UP1, `(.L_x_95) ;  /* 0x00000001093c7547 */ /* 0x000ff6000b800000 */
[----:B------:R-:W-:Y:S01]  /*5b70*/  UISETP.NE.U32.AND UP0, UPT, UR46, URZ, UPT ;  /* 0x000000ff2e00728c */ /* 0x000fe2000bf05070 */
[----:B-1----:R-:W-:Y:S01]  /*5b80*/  HFMA2 R0, -RZ, RZ, 0, 5.9604644775390625e-08 ;  /* 0x00000001ff007431 */ /* 0x002fe200000001ff */
[----:B------:R-:W1:Y:S01]  /*5b90*/  LDCU.64 UR8, c[0x0][0x358] ;  /* 0x00006b00ff0877ac */ /* 0x000e620008000a00 */
[----:B------:R-:W-:Y:S01]  /*5ba0*/  IMAD.MOV.U32 R85, RZ, RZ, 0x1 ;  /* 0x00000001ff557424 */ /* 0x000fe200078e00ff */
[----:B------:R-:W-:Y:S06]  /*5bb0*/  UISETP.NE.AND.EX UP0, UPT, UR47, URZ, UPT, UP0 ;  /* 0x000000ff2f00728c */ /* 0x000fec000bf05300 */
[----:B------:R-:W-:Y:S05]  /*5bc0*/  PLOP3.LUT P3, PT, PT, PT, UP0, 0x80, 0x8 ;  /* 0x000000000008781c */ /* 0x000fea0003f6f008 */
[----:B------:R-:W2:Y:S01]  /*5bd0*/  @UP0 LDCU.64 UR4, c[0x0][0x888] ;  /* 0x00011100ff0407ac */ /* 0x000ea20008000a00 */
[----:B------:R-:W-:Y:S07]  /*5be0*/  @UP0 UIMAD UR6, UR36, UR60, URZ ;  /* 0x0000003c240602a4 */ /* 0x000fee000f8e02ff */
[----:B------:R-:W-:Y:S01]  /*5bf0*/  @!P3 PRMT R85, R0, 0x7610, R85 ;  /* 0x000076100055b816 */ /* 0x000fe20000000055 */
[----:B--2---:R-:W-:Y:S06]  /*5c00*/  @UP0 UIMAD.WIDE UR4, UR6, 0x4, UR4 ;  /* 0x00000004060408a5 */ /* 0x004fec000f8e0204 */
[----:B------:R-:W-:Y:S01]  /*5c10*/  IMAD.U32 R2, RZ, RZ, UR4 ;  /* 0x00000004ff027e24 */ /* 0x000fe2000f8e00ff */
[----:B------:R-:W-:Y:S04]  /*5c20*/  MOV R3, UR5 ;  /* 0x0000000500037c02 */ /* 0x000fe80008000f00 */
[----:B------:R-:W2:Y:S01]  /*5c30*/  @!UP0 LDCU UR4, c[0x0][0x880] ;  /* 0x00011000ff0487ac */ /* 0x000ea20008000800 */
[----:B-1---5:R3:W5:Y:S02]  /*5c40*/  @P3 LDG.E R41, desc[UR8][R2.64] ;  /* 0x0000000802293981 */ /* 0x022764000c1e1900 */
[----:B--23--:R-:W-:Y:S02]  /*5c50*/  @!P3 IMAD.U32 R41, RZ, RZ, UR4 ;  /* 0x00000004ff29be24 */ /* 0x00cfe4000f8e00ff */
.L_x_95:
[----:B------:R-:W-:Y:S05]  /*5c60*/  @!P4 BRA `(.L_x_96) ;  /* 0x000000000024c947 */ /* 0x000fea0003800000 */
[----:B------:R-:W-:Y:S01]  /*5c70*/  ISETP.NE.U32.AND P3, PT, R80, RZ, PT ;  /* 0x000000ff5000720c */ /* 0x000fe20003f65070 */
[----:B------:R-:W2:Y:S03]  /*5c80*/  LDCU.64 UR4, c[0x0][0x358] ;  /* 0x00006b00ff0477ac */ /* 0x000ea60008000a00 */
[----:B------:R-:W-:Y:S11]  /*5c90*/  ISETP.NE.AND.EX P3, PT, R81, RZ, PT, P3 ;  /* 0x000000ff5100720c */ /* 0x000ff60003f65330 */
[----:B------:R-:W-:Y:S02]  /*5ca0*/  @!UPT UIADD3 URZ, UPT, UPT, URZ, URZ, URZ ;  /* 0x000000fffffff290 */ /* 0x000fe4000fffe0ff */
[----:B------:R-:W3:Y:S01]  /*5cb0*/  @P3 LDC.64 R2, c[0x0][0x8a8] ;  /* 0x00022a00ff023b82 */ /* 0x000ee20000000a00 */
[----:B-1----:R-:W-:Y:S04]  /*5cc0*/  @P3 IMAD R0, R82, UR36, RZ ;  /* 0x0000002452003c24 */ /* 0x002fe8000f8e02ff */
[----:B---3--:R-:W-:Y:S05]  /*5cd0*/  @P3 IMAD.WIDE R2, R0, 0x4, R2 ;  /* 0x0000000400023825 */ /* 0x008fea00078e0202 */
[----:B--2--5:R2:W5:Y:S02]  /*5ce0*/  @P3 LDG.E R38, desc[UR4][R2.64] ;  /* 0x0000000402263981 */ /* 0x024564000c1e1900 */
[----:B--2---:R-:W3:Y:S02]  /*5cf0*/  @!P3 LDC R38, c[0x0][0x8a0] ;  /* 0x00022800ff26bb82 */ /* 0x004ee40000000800 */
.L_x_96:
[----:B-----5:R-:W-:Y:S01]  /*5d00*/  FSETP.NEU.AND P4, PT, R41, RZ, PT ;  /* 0x000000ff2900720b */ /* 0x020fe20003f8d000 */
[----:B------:R-:W-:Y:S01]  /*5d10*/  BSSY B1, `(.L_x_97) ;  /* 0x0000042000017945 */ /* 0x000fe20003800000 */
[----:B------:R-:W-:Y:S01]  /*5d20*/  SEL R6, RZ, 0xffffffff, P2 ;  /* 0xffffffffff067807 */ /* 0x000fe20001000000 */
[----:B------:R-:W-:Y:S01]  /*5d30*/  IMAD.MOV.U32 R100, RZ, RZ, 0x1 ;  /* 0x00000001ff647424 */ /* 0x000fe200078e00ff */
[----:B------:R-:W-:Y:S02]  /*5d40*/  LOP3.LUT P3, RZ, R85, 0xff, RZ, 0xc0, !PT ;  /* 0x000000ff55ff7812 */ /* 0x000fe4000786c0ff */
[----:B------:R-:W-:Y:S02]  /*5d50*/  CS2R R78, SRZ ;  /* 0x00000000004e7805 */ /* 0x000fe4000001ff00 */
[----:B------:R-:W-:Y:S02]  /*5d60*/  @P1 SEL R3, RZ, 0xffffffff, P4 ;  /* 0xffffffffff031807 */ /* 0x000fe40002000000 */
[----:B------:R-:W-:Y:S02]  /*5d70*/  CS2R R76, SRZ ;  /* 0x00000000004c7805 */ /* 0x000fe4000001ff00 */
[----:B------:R-:W-:Y:S02]  /*5d80*/  LEA R2, R93, UR44, 0x3 ;  /* 0x0000002c5d027c11 */ /* 0x000fe4000f8e18ff */
[----:B------:R-:W-:Y:S02]  /*5d90*/  CS2R R74, SRZ ;  /* 0x00000000004a7805 */ /* 0x000fe4000001ff00 */
[----:B------:R-:W-:Y:S02]  /*5da0*/  @P0 SEL R3, R6, R3, !P3 ;  /* 0x0000000306030207 */ /* 0x000fe40005800000 */
[----:B------:R-:W-:Y:S02]  /*5db0*/  CS2R R72, SRZ ;  /* 0x0000000000487805 */ /* 0x000fe4000001ff00 */
[----:B------:R-:W-:Y:S02]  /*5dc0*/  LEA R71, R36, UR44, 0x3 ;  /* 0x0000002c24477c11 */ /* 0x000fe4000f8e18ff */
[----:B------:R-:W-:Y:S02]  /*5dd0*/  @P1 LOP3.LUT R3, R3, 0x1, RZ, 0xc0, !PT ;  /* 0x0000000103031812 */ /* 0x000fe400078ec0ff */
[----:B------:R-:W-:Y:S02]  /*5de0*/  SHF.L.U32 R4, R94, 0x1f, RZ ;  /* 0x0000001f5e047819 */ /* 0x000fe400000006ff */
[----:B------:R-:W-:Y:S02]  /*5df0*/  ISETP.NE.U32.OR P6, PT, R3, 0x1, !P1 ;  /* 0x000000010300780c */ /* 0x000fe40004fc5470 */
[----:B------:R-:W-:Y:S02]  /*5e00*/  PLOP3.LUT P2, PT, PT, PT, UP1, 0x80, 0x8 ;  /* 0x000000000008781c */ /* 0x000fe40003f4f018 */
[----:B------:R-:W-:Y:S02]  /*5e10*/  LEA.HI R39, R36, R36, RZ, 0x1 ;  /* 0x0000002424277211 */ /* 0x000fe400078f08ff */
[----:B------:R-:W-:Y:S02]  /*5e20*/  SEL R3, RZ, 0xffffffff, P4 ;  /* 0xffffffffff037807 */ /* 0x000fe40002000000 */
[----:B------:R-:W-:Y:S01]  /*5e30*/  P2R R102, PR, RZ, 0x40 ;  /* 0x00000040ff667803 */ /* 0x000fe20000000000 */
[C---:B-1----:R-:W-:Y:S01]  /*5e40*/  IMAD.SHL.U32 R0, R39.reuse, 0x80, RZ ;  /* 0x0000008027007824 */ /* 0x042fe200078e00ff */
[----:B------:R-:W-:Y:S03]  /*5e50*/  LOP3.LUT R39, R39, 0xffe, RZ, 0xc0, !PT ;  /* 0x00000ffe27277812 */ /* 0x000fe600078ec0ff */
[----:B------:R-:W-:Y:S02]  /*5e60*/  @P6 SHF.L.U32 R5, R91, 0x1f, RZ ;  /* 0x0000001f5b056819 */ /* 0x000fe400000006ff */
[----:B------:R-:W-:Y:S01]  /*5e70*/  @P2 SEL R3, R6, R3, !P3 ;  /* 0x0000000306032207 */ /* 0x000fe20005800000 */
[----:B------:R-:W-:Y:S01]  /*5e80*/  IMAD.IADD R39, R36, 0x1, -R39 ;  /* 0x0000000124277824 */ /* 0x000fe200078e0a27 */
[----:B------:R-:W1:Y:S01]  /*5e90*/  @P6 SYNCS.PHASECHK.TRANS64.TRYWAIT P1, [R2+URZ+0x40], R5 ;  /* 0x00004005020065a7 */ /* 0x000e6200080211ff */
[----:B------:R-:W-:Y:S02]  /*5ea0*/  LOP3.LUT R0, R0, 0xffffff00, RZ, 0xc0, !PT ;  /* 0xffffff0000007812 */ /* 0x000fe400078ec0ff */
[----:B------:R-:W-:Y:S03]  /*5eb0*/  LOP3.LUT R3, R3, 0x1, RZ, 0xc0, !PT ;  /* 0x0000000103037812 */ /* 0x000fe600078ec0ff */
[----:B------:R-:W-:Y:S01]  /*5ec0*/  IMAD.IADD R0, R37, 0x1, R0 ;  /* 0x0000000125007824 */ /* 0x000fe200078e0200 */
[----:B------:R-:W-:Y:S03]  /*5ed0*/  ISETP.NE.U32.AND P5, PT, R3, 0x1, PT ;  /* 0x000000010300780c */ /* 0x000fe60003fa5070 */
[----:B------:R-:W-:Y:S01]  /*5ee0*/  IMAD R39, R39, 0x100000, R0 ;  /* 0x0010000027277824 */ /* 0x000fe200078e0200 */
[----:B------:R-:W-:Y:S01]  /*5ef0*/  P2R R101, PR, RZ, 0x20 ;  /* 0x00000020ff657803 */ /* 0x000fe20000000000 */
[----:B------:R2:W4:Y:S01]  /*5f00*/  SYNCS.PHASECHK.TRANS64.TRYWAIT P0, [R71+URZ+0xb0], R4 ;  /* 0x0000b004470075a7 */ /* 0x00052200080011ff */
[----:B-1----:R-:W-:Y:S01]  /*5f10*/  @P6 SEL R100, RZ, 0x1, !P1 ;  /* 0x00000001ff646807 */ /* 0x002fe20004800000 */
[----:B--2---:R-:W-:Y:S06]  /*5f20*/  @!P6 BRA `(.L_x_98) ;  /* 0x000000000080e947 */ /* 0x004fec0003800000 */
[----:B------:R-:W-:Y:S01]  /*5f30*/  @P5 IMAD R6, R93, 0x1000, R84 ;  /* 0x000010005d065824 */ /* 0x000fe200078e0254 */
[----:B------:R-:W1:Y:S01]  /*5f40*/  S2R R0, SR_CgaCtaId ;  /* 0x0000000000007919 */ /* 0x000e620000008800 */
[----:B------:R-:W-:Y:S01]  /*5f50*/  ISETP.NE.AND P1, PT, R100, RZ, PT ;  /* 0x000000ff6400720c */ /* 0x000fe20003f25270 */
[----:B------:R-:W-:Y:S01]  /*5f60*/  BSSY B0, `(.L_x_99) ;  /* 0x000000b000007945 */ /* 0x000fe20003800000 */
[----:B------:R-:W-:Y:S01]  /*5f70*/  @P5 VIADD R5, R6, UR44 ;  /* 0x0000002c06055c36 */ /* 0x000fe20008000000 */
[----:B------:R-:W-:Y:S02]  /*5f80*/  CS2R R74, SRZ ;  /* 0x00000000004a7805 */ /* 0x000fe4000001ff00 */
[----:B------:R-:W-:Y:S02]  /*5f90*/  CS2R R72, SRZ ;  /* 0x0000000000487805 */ /* 0x000fe4000001ff00 */
[----:B------:R-:W-:Y:S01]  /*5fa0*/  CS2R R78, SRZ ;  /* 0x00000000004e7805 */ /* 0x000fe2000001ff00 */
[----:B------:R-:W-:Y:S01]  /*5fb0*/  @P5 IMAD R5, R95, -0x10, R5 ;  /* 0xfffffff05f055824 */ /* 0x000fe200078e0205 */
[----:B------:R-:W-:Y:S04]  /*5fc0*/  CS2R R76, SRZ ;  /* 0x00000000004c7805 */ /* 0x000fe8000001ff00 */
[----:B------:R-:W-:Y:S05]  /*5fd0*/  @P1 BRA `(.L_x_100) ;  /* 0x00000000000c1947 */ /* 0x000fea0003800000 */
[----:B------:R-:W-:Y:S04]  /*5fe0*/  SHF.L.U32 R3, R91, 0x1f, RZ ;  /* 0x0000001f5b037819 */ /* 0x000fe800000006ff */
[----:B------:R-:W2:Y:S02]  /*5ff0*/  SYNCS.PHASECHK.TRANS64.TRYWAIT P1, [R2+URZ+0x40], R3 ;  /* 0x00004003020075a7 */ /* 0x000ea400080211ff */
[----:B--2---:R-:W-:Y:S05]  /*6000*/  @!P1 BRA `(.L_x_101) ;  /* 0x0000004000089947 */ /* 0x004fea0003800000 */
.L_x_100:
[----:B------:R-:W-:Y:S05]  /*6010*/  BSYNC B0 ;  /* 0x0000000000007941 */ /* 0x000fea0003800000 */
.L_x_99:
[----:B------:R-:W-:Y:S01]  /*6020*/  ISETP.NE.AND P1, PT, R101, RZ, PT ;  /* 0x000000ff6500720c */ /* 0x000fe20003f25270 */
[----:B--2---:R-:W-:Y:S02]  /*6030*/  VIADD R3, R2, 0x60 ;  /* 0x0000006002037836 */ /* 0x004fe40000000000 */
[----:B------:R-:W-:Y:S03]  /*6040*/  VIADD R93, R93, 0x1 ;  /* 0x000000015d5d7836 */ /* 0x000fe60000000000 */
[----:B-1----:R-:W-:Y:S07]  /*6050*/  PRMT R0, R0, 0x654, R3 ;  /* 0x0000065400007816 */ /* 0x002fee0000000003 */
[----:B------:R1:W2:Y:S04]  /*6060*/  @P1 LDS.128 R72, [R6+UR44+0x200] ;  /* 0x0002002c06481984 */ /* 0x0002a80008000c00 */
[----:B------:R1:W1:Y:S01]  /*6070*/  @P1 LDS.128 R76, [R5+0x210] ;  /* 0x00021000054c1984 */ /* 0x0002620000000c00 */
[C---:B------:R-:W-:Y:S01]  /*6080*/  ISETP.NE.AND P1, PT, R93.reuse, 0x4, PT ;  /* 0x000000045d00780c */ /* 0x040fe20003f25270 */
[----:B------:R-:W-:Y:S01]  /*6090*/  @!PT LDS RZ, [RZ] ;  /* 0x00000000fffff984 */ /* 0x000fe20000000800 */
[----:B------:R-:W-:Y:S01]  /*60a0*/  @!PT LDS RZ, [RZ] ;  /* 0x00000000fffff984 */ /* 0x000fe20000000800 */
[----:B------:R-:W-:Y:S01]  /*60b0*/  @!PT LDS RZ, [RZ] ;  /* 0x00000000fffff984 */ /* 0x000fe20000000800 */
[----:B------:R-:W-:Y:S01]  /*60c0*/  @!PT LDS RZ, [RZ] ;  /* 0x00000000fffff984 */ /* 0x000fe20000000800 */
[----:B------:R5:W-:Y:S06]  /*60d0*/  MEMBAR.ALL.CTA ;  /* 0x0000000000007992 */ /* 0x000bec0000008000 */
[----:B-----5:R-:W5:Y:S01]  /*60e0*/  FENCE.VIEW.ASYNC.S ;  /* 0x00000000000073c6 */ /* 0x020f620000000000 */
[----:B------:R-:W-:Y:S01]  /*60f0*/  SEL R93, R93, RZ, P1 ;  /* 0x000000ff5d5d7207 */ /* 0x000fe20000800000 */
[----:B-----5:R5:W-:Y:S02]  /*6100*/  SYNCS.ARRIVE.TRANS64.RED.A1T0 RZ, [R0+URZ], RZ ;  /* 0x000000ff00ff79a7 */ /* 0x020be400081004ff */
[----:B-----5:R-:W-:Y:S04]  /*6110*/  SEL R0, RZ, 0x1, P1 ;  /* 0x00000001ff007807 */ /* 0x020fe80000800000 */
[----:B--2---:R-:W-:Y:S02]  /*6120*/  LOP3.LUT R91, R91, R0, RZ, 0x3c, !PT ;  /* 0x000000005b5b7212 */ /* 0x004fe400078e3cff */
.L_x_98:
[----:B------:R-:W-:Y:S05]  /*6130*/  BSYNC B1 ;  /* 0x0000000000017941 */ /* 0x000fea0003800000 */
.L_x_97:
[----:B------:R-:W-:Y:S04]  /*6140*/  SHF.R.U32.HI R3, RZ, 0x15, R39 ;  /* 0x00000015ff037819 */ /* 0x000fe80000011627 */
[----:B------:R-:W-:Y:S01]  /*6150*/  LOP3.LUT P1, RZ, R3, 0x3, R86, 0x48, !PT ;  /* 0x0000000303ff7812 */ /* 0x000fe20007824856 */
[----:B------:R-:W-:Y:S01]  /*6160*/  @!UPT UIADD3 URZ, UPT, UPT, URZ, URZ, URZ ;  /* 0x000000fffffff290 */ /* 0x000fe2000fffe0ff */
[----:B----4-:R-:W-:Y:S11]  /*6170*/  @P0 BRA `(.L_x_102) ;  /* 0x0000000000080947 */ /* 0x010ff60003800000 */
[----:B------:R-:W2:Y:S02]  /*6180*/  SYNCS.PHASECHK.TRANS64.TRYWAIT P0, [R71+URZ+0xb0], R4 ;  /* 0x0000b004470075a7 */ /* 0x000ea400080011ff */
[----:B--2---:R-:W-:Y:S05]  /*6190*/  @!P0 BRA `(.L_x_103) ;  /* 0x0000003c00b88947 */ /* 0x004fea0003800000 */
.L_x_102:
[----:B------:R-:W-:Y:S05]  /*61a0*/  @!P1 BRA `(.L_x_104) ;  /* 0x0000000000409947 */ /* 0x000fea0003800000 */
[----:B------:R-:W1:Y:S01]  /*61b0*/  LDCU.64 UR8, c[0x4][0x78] ;  /* 0x01000f00ff0877ac */ /* 0x000e620008000a00 */
[----:B------:R-:W-:Y:S01]  /*61c0*/  MOV R3, 0x0 ;  /* 0x0000000000037802 */ /* 0x000fe20000000f00 */
[----:B------:R-:W-:Y:S02]  /*61d0*/  HFMA2 R12, -RZ, RZ, 0, 5.9604644775390625e-08 ;  /* 0x00000001ff0c7431 */ /* 0x000fe400000001ff */
[----:B------:R-:W-:Y:S02]  /*61e0*/  IMAD.MOV.U32 R8, RZ, RZ, 0x192 ;  /* 0x00000192ff087424 */ /* 0x000fe400078e00ff */
[----:B------:R-:W-:Y:S01]  /*61f0*/  IMAD.MOV.U32 R13, RZ, RZ, RZ ;  /* 0x000000ffff0d7224 */ /* 0x000fe200078e00ff */
[----:B------:R-:W4:Y:S01]  /*6200*/  LDCU.64 UR6, c[0x4][0x80] ;  /* 0x01001000ff0677ac */ /* 0x000f220008000a00 */
[----:B------:R-:W3:Y:S01]  /*6210*/  LDC.64 R2, c[0x4][R3] ;  /* 0x0100000003027b82 */ /* 0x000ee20000000a00 */
[----:B------:R-:W5:Y:S01]  /*6220*/  LDCU.64 UR4, c[0x4][0x18] ;  /* 0x01000300ff0477ac */ /* 0x000f620008000a00 */
[----:B-1----:R-:W-:Y:S01]  /*6230*/  MOV R5, UR9 ;  /* 0x0000000900057c02 */ /* 0x002fe20008000f00 */
[----:B--2---:R-:W-:Y:S01]  /*6240*/  IMAD.U32 R4, RZ, RZ, UR8 ;  /* 0x00000008ff047e24 */ /* 0x004fe2000f8e00ff */
[----:B----4-:R-:W-:Y:S01]  /*6250*/  MOV R7, UR7 ;  /* 0x0000000700077c02 */ /* 0x010fe20008000f00 */
[----:B------:R-:W-:Y:S01]  /*6260*/  IMAD.U32 R6, RZ, RZ, UR6 ;  /* 0x00000006ff067e24 */ /* 0x000fe2000f8e00ff */
[----:B-----5:R-:W-:Y:S01]  /*6270*/  MOV R11, UR5 ;  /* 0x00000005000b7c02 */ /* 0x020fe20008000f00 */
[----:B------:R-:W-:Y:S02]  /*6280*/  IMAD.U32 R10, RZ, RZ, UR4 ;  /* 0x00000004ff0a7e24 */ /* 0x000fe4000f8e00ff */
[----:B------:R-:W-:Y:S07]  /*6290*/  LEPC R20, `(.L_x_104) ;  /* 0x000000001014794e */ /* 0x000fee0000000000 */
[----:B---3--:R-:W-:Y:S05]  /*62a0*/  CALL.ABS.NOINC R2 ;  /* 0x0000000002007343 */ /* 0x008fea0003c00000 */
.L_x_104:
[-C--:B------:R-:W-:Y:S01]  /*62b0*/  F2FP.F16.E4M3.UNPACK_B R42, R72.reuse ;  /* 0x00000048ff2a723e */ /* 0x080fe200020006ff */
[----:B------:R-:W-:Y:S05]  /*62c0*/  WARPSYNC.ALL ;  /* 0x0000000000007948 */ /* 0x000fea0003800000 */
[----:B------:R-:W-:Y:S01]  /*62d0*/  R2UR UR4, R39 ;  /* 0x00000000270472ca */ /* 0x000fe200000e0000 */
[--C-:B------:R-:W-:Y:S01]  /*62e0*/  HADD2.F32 R40, -RZ, R42.reuse.H0_H0 ;  /* 0x2000002aff287230 */ /* 0x100fe20000004100 */
[----:B------:R-:W-:Y:S01]  /*62f0*/  F2FP.F16.E4M3.UNPACK_B R43, R72.H1 ;  /* 0x00000048ff2b723e */ /* 0x000fe200030006ff */
[----:B------:R-:W-:Y:S01]  /*6300*/  HADD2.F32 R42, -RZ, R42.H1_H1 ;  /* 0x3000002aff2a7230 */ /* 0x000fe20000004100 */
[-C--:B------:R-:W-:Y:S01]  /*6310*/  F2FP.F16.E4M3.UNPACK_B R45, R73.reuse ;  /* 0x00000049ff2d723e */ /* 0x080fe200020006ff */
[----:B------:R-:W-:Y:S01]  /*6320*/  BSSY.RECONVERGENT B0, `(.L_x_105) ;  /* 0x0000099000007945 */ /* 0x000fe20003800200 */
[----:B------:R-:W-:Y:S01]  /*6330*/  F2FP.F16.E4M3.UNPACK_B R47, R73.H1 ;  /* 0x00000049ff2f723e */ /* 0x000fe200030006ff */
[--C-:B------:R-:W-:Y:S01]  /*6340*/  HADD2.F32 R44, -RZ, R43.reuse.H0_H0 ;  /* 0x2000002bff2c7230 */ /* 0x100fe20000004100 */
[-C--:B------:R-:W-:Y:S01]  /*6350*/  F2FP.F16.E4M3.UNPACK_B R49, R74.reuse ;  /* 0x0000004aff31723e */ /* 0x080fe200020006ff */
[----:B------:R-:W-:Y:S01]  /*6360*/  HADD2.F32 R46, -RZ, R43.H1_H1 ;  /* 0x3000002bff2e7230 */ /* 0x000fe20000004100 */
[----:B------:R-:W-:Y:S01]  /*6370*/  F2FP.F16.E4M3.UNPACK_B R51, R74.H1 ;  /* 0x0000004aff33723e */ /* 0x000fe200030006ff */
[--C-:B------:R-:W-:Y:S01]  /*6380*/  HADD2.F32 R43, -RZ, R45.reuse.H0_H0 ;  /* 0x2000002dff2b7230 */ /* 0x100fe20000004100 */
[-C--:B------:R-:W-:Y:S01]  /*6390*/  F2FP.F16.E4M3.UNPACK_B R53, R75.reuse ;  /* 0x0000004bff35723e */ /* 0x080fe200020006ff */
[----:B-12---:R-:W-:Y:S01]  /*63a0*/  LDTM.16dp32bit_t0_t15.x32 R4, tmem[UR4] ;  /* 0x00000004000479ee */ /* 0x006fe20008a80000 */
[----:B------:R-:W3:Y:S01]  /*63b0*/  LDTM.16dp32bit_t16_t31.x32 R4, tmem[UR4+0x20] ;  /* 0x00002004000479ee */ /* 0x000ee20008aa0000 */
[----:B------:R-:W-:Y:S01]  /*63c0*/  IADD3 R112, PT, PT, R84, UR44, RZ ;  /* 0x0000002c54707c10 */ /* 0x000fe2000fffe0ff */
[----:B------:R-:W-:Y:S01]  /*63d0*/  HADD2.F32 R48, -RZ, R45.H1_H1 ;  /* 0x3000002dff307230 */ /* 0x000fe20000004100 */
[----:B------:R-:W-:Y:S01]  /*63e0*/  SHF.L.U32 R103, R90, 0x4, RZ ;  /* 0x000000045a677819 */ /* 0x000fe200000006ff */
[----:B------:R-:W-:Y:S01]  /*63f0*/  HADD2.F32 R52, -RZ, R49.H1_H1 ;  /* 0x30000031ff347230 */ /* 0x000fe20000004100 */
[----:B------:R-:W-:Y:S01]  /*6400*/  F2FP.F16.E4M3.UNPACK_B R55, R75.H1 ;  /* 0x0000004bff37723e */ /* 0x000fe200030006ff */
[----:B------:R-:W-:Y:S01]  /*6410*/  HADD2.F32 R56, -RZ, R53.H1_H1 ;  /* 0x30000035ff387230 */ /* 0x000fe20000004100 */
[-C--:B------:R-:W-:Y:S01]  /*6420*/  F2FP.F16.E4M3.UNPACK_B R57, R76.reuse ;  /* 0x0000004cff39723e */ /* 0x080fe200020006ff */
[--C-:B------:R-:W-:Y:S01]  /*6430*/  HADD2.F32 R45, -RZ, R47.reuse.H0_H0 ;  /* 0x2000002fff2d7230 */ /* 0x100fe20000004100 */
[----:B------:R-:W-:Y:S01]  /*6440*/  F2FP.F16.E4M3.UNPACK_B R59, R76.H1 ;  /* 0x0000004cff3b723e */ /* 0x000fe200030006ff */
[----:B------:R-:W-:Y:S01]  /*6450*/  HADD2.F32 R50, -RZ, R47.H1_H1 ;  /* 0x3000002fff327230 */ /* 0x000fe20000004100 */
[-C--:B------:R-:W-:Y:S01]  /*6460*/  F2FP.F16.E4M3.UNPACK_B R61, R77.reuse ;  /* 0x0000004dff3d723e */ /* 0x080fe200020006ff */
[----:B------:R-:W-:Y:S01]  /*6470*/  HADD2.F32 R47, -RZ, R49.H0_H0 ;  /* 0x20000031ff2f7230 */ /* 0x000fe20000004100 */
[----:B------:R-:W-:Y:S01]  /*6480*/  F2FP.F16.E4M3.UNPACK_B R63, R77.H1 ;  /* 0x0000004dff3f723e */ /* 0x000fe200030006ff */
[----:B------:R-:W-:Y:S01]  /*6490*/  HADD2.F32 R60, -RZ, R57.H1_H1 ;  /* 0x30000039ff3c7230 */ /* 0x000fe20000004100 */
[-C--:B------:R-:W-:Y:S01]  /*64a0*/  F2FP.F16.E4M3.UNPACK_B R65, R78.reuse ;  /* 0x0000004eff41723e */ /* 0x080fe200020006ff */
[----:B------:R-:W-:Y:S01]  /*64b0*/  HADD2.F32 R64, -RZ, R61.H1_H1 ;  /* 0x3000003dff407230 */ /* 0x000fe20000004100 */
[----:B------:R-:W-:Y:S01]  /*64c0*/  F2FP.F16.E4M3.UNPACK_B R67, R78.H1 ;  /* 0x0000004eff43723e */ /* 0x000fe200030006ff */
[----:B------:R-:W-:Y:S01]  /*64d0*/  HADD2.F32 R49, -RZ, R51.H0_H0 ;  /* 0x20000033ff317230 */ /* 0x000fe20000004100 */
[----:B------:R-:W-:Y:S01]  /*64e0*/  ISETP.NE.AND P0, PT, R97, RZ, PT ;  /* 0x000000ff6100720c */ /* 0x000fe20003f05270 */
[----:B------:R-:W-:Y:S01]  /*64f0*/  HADD2.F32 R68, -RZ, R65.H1_H1 ;  /* 0x30000041ff447230 */ /* 0x000fe20000004100 */
[----:B------:R-:W-:Y:S01]  /*6500*/  ISETP.NE.AND P6, PT, R102, RZ, PT ;  /* 0x000000ff6600720c */ /* 0x000fe20003fc5270 */
[----:B------:R-:W-:Y:S02]  /*6510*/  HADD2.F32 R54, -RZ, R51.H1_H1 ;  /* 0x30000033ff367230 */ /* 0x000fe40000004100 */
[C---:B---3--:R-:W-:Y:S01]  /*6520*/  FMUL R0, R38.reuse, R4 ;  /* 0x0000000426007220 */ /* 0x048fe20000400000 */
[C---:B------:R-:W-:Y:S01]  /*6530*/  FMUL R2, R38.reuse, R5 ;  /* 0x0000000526027220 */ /* 0x040fe20000400000 */
[C---:B------:R-:W-:Y:S01]  /*6540*/  FMUL R4, R38.reuse, R8 ;  /* 0x0000000826047220 */ /* 0x040fe20000400000 */
[C---:B------:R-:W-:Y:S01]  /*6550*/  FMUL R5, R38.reuse, R9 ;  /* 0x0000000926057220 */ /* 0x040fe20000400000 */
[C---:B------:R-:W-:Y:S01]  /*6560*/  FFMA R0, R41.reuse, R40, R0 ;  /* 0x0000002829007223 */ /* 0x040fe20000000000 */
[C---:B------:R-:W-:Y:S01]  /*6570*/  FFMA R2, R41.reuse, R42, R2 ;  /* 0x0000002a29027223 */ /* 0x040fe20000000002 */
[C---:B------:R-:W-:Y:S01]  /*6580*/  FMUL R8, R38.reuse, R12 ;  /* 0x0000000c26087220 */ /* 0x040fe20000400000 */
[C---:B------:R-:W-:Y:S01]  /*6590*/  FMUL R9, R38.reuse, R13 ;  /* 0x0000000d26097220 */ /* 0x040fe20000400000 */
[----:B------:R-:W-:Y:S02]  /*65a0*/  HADD2.F32 R51, -RZ, R53.H0_H0 ;  /* 0x20000035ff337230 */ /* 0x000fe40000004100 */
[C---:B------:R-:W-:Y:S01]  /*65b0*/  FMUL R12, R38.reuse, R16 ;  /* 0x00000010260c7220 */ /* 0x040fe20000400000 */
        /* <DEDUP_REMOVED lines=13> */
[C---:B------:R-:W-:Y:S01]  /*6690*/  FFMA R3, R41.reuse, R44, R3 ;  /* 0x0000002c29037223 */ /* 0x040fe20000000003 */
[----:B------:R-:W-:Y:S01]  /*66a0*/  F2FP.F16.E4M3.UNPACK_B R40, R79 ;  /* 0x0000004fff28723e */ /* 0x000fe200020006ff */
[C---:B------:R-:W-:Y:S01]  /*66b0*/  FFMA R7, R41.reuse, R46, R7 ;  /* 0x0000002e29077223 */ /* 0x040fe20000000007 */
[C---:B------:R-:W-:Y:S01]  /*66c0*/  FFMA R4, R41.reuse, R43, R4 ;  /* 0x0000002b29047223 */ /* 0x040fe20000000004 */
[----:B------:R-:W-:Y:S01]  /*66d0*/  F2FP.F16.E4M3.UNPACK_B R42, R79.H1 ;  /* 0x0000004fff2a723e */ /* 0x000fe200030006ff */
[C---:B------:R-:W-:Y:S01]  /*66e0*/  FFMA R5, R41.reuse, R48, R5 ;  /* 0x0000003029057223 */ /* 0x040fe20000000005 */
[----:B------:R-:W-:Y:S01]  /*66f0*/  FFMA R6, R41, R45, R6 ;  /* 0x0000002d29067223 */ /* 0x000fe20000000006 */
[----:B------:R-:W-:Y:S01]  /*6700*/  F2FP.SATFINITE.E4M3.F32.PACK_AB_MERGE_C R99, R7, R3, RZ ;  /* 0x000000030763723e */ /* 0x000fe200048070ff */
[C---:B------:R-:W-:Y:S01]  /*6710*/  FFMA R11, R41.reuse, R50, R11 ;  /* 0x00000032290b7223 */ /* 0x040fe2000000000b */
[C---:B------:R-:W-:Y:S01]  /*6720*/  FFMA R8, R41.reuse, R47, R8 ;  /* 0x0000002f29087223 */ /* 0x040fe20000000008 */
[----:B------:R-:W-:Y:S01]  /*6730*/  FMUL R10, R38, R14 ;  /* 0x0000000e260a7220 */ /* 0x000fe20000400000 */
[----:B------:R-:W-:Y:S01]  /*6740*/  F2FP.SATFINITE.E4M3.F32.PACK_AB_MERGE_C R104, R2, R0, R99 ;  /* 0x000000000268723e */ /* 0x000fe20004807063 */
[----:B------:R-:W-:Y:S01]  /*6750*/  FFMA R9, R41, R52, R9 ;  /* 0x0000003429097223 */ /* 0x000fe20000000009 */
[----:B------:R-:W-:Y:S01]  /*6760*/  F2FP.SATFINITE.E4M3.F32.PACK_AB_MERGE_C R105, R11, R6, RZ ;  /* 0x000000060b69723e */ /* 0x000fe200048070ff */
[----:B------:R-:W-:Y:S01]  /*6770*/  FFMA R10, R41, R49, R10 ;  /* 0x00000031290a7223 */ /* 0x000fe2000000000a */
[----:B------:R-:W-:Y:S01]  /*6780*/  IADD3 R99, PT, PT, R112, R103, RZ ;  /* 0x0000006770637210 */ /* 0x000fe20007ffe0ff */
[C---:B------:R-:W-:Y:S01]  /*6790*/  FMUL R15, R38.reuse, R15 ;  /* 0x0000000f260f7220 */ /* 0x040fe20000400000 */
[--C-:B------:R-:W-:Y:S01]  /*67a0*/  HADD2.F32 R53, -RZ, R55.reuse.H0_H0 ;  /* 0x20000037ff357230 */ /* 0x100fe20000004100 */
[----:B------:R-:W-:Y:S01]  /*67b0*/  F2FP.SATFINITE.E4M3.F32.PACK_AB_MERGE_C R105, R5, R4, R105 ;  /* 0x000000040569723e */ /* 0x000fe20004807069 */
[----:B------:R-:W-:Y:S02]  /*67c0*/  HADD2.F32 R58, -RZ, R55.H1_H1 ;  /* 0x30000037ff3a7230 */ /* 0x000fe40000004100 */
[C---:B------:R-:W-:Y:S01]  /*67d0*/  FFMA R15, R41.reuse, R54, R15 ;  /* 0x00000036290f7223 */ /* 0x040fe2000000000f */
[C---:B------:R-:W-:Y:S01]  /*67e0*/  FFMA R12, R41.reuse, R51, R12 ;  /* 0x00000033290c7223 */ /* 0x040fe2000000000c */
[C---:B------:R-:W-:Y:S01]  /*67f0*/  FFMA R13, R41.reuse, R56, R13 ;  /* 0x00000038290d7223 */ /* 0x040fe2000000000d */
[----:B------:R-:W-:Y:S02]  /*6800*/  HADD2.F32 R55, -RZ, R57.H0_H0 ;  /* 0x20000039ff377230 */ /* 0x000fe40000004100 */
[C---:B------:R-:W-:Y:S01]  /*6810*/  FMUL R14, R38.reuse, R18 ;  /* 0x00000012260e7220 */ /* 0x040fe20000400000 */
[C---:B------:R-:W-:Y:S01]  /*6820*/  FMUL R19, R38.reuse, R19 ;  /* 0x0000001326137220 */ /* 0x040fe20000400000 */
[--C-:B------:R-:W-:Y:S02]  /*6830*/  HADD2.F32 R57, -RZ, R59.reuse.H0_H0 ;  /* 0x2000003bff397230 */ /* 0x100fe40000004100 */
[C---:B------:R-:W-:Y:S01]  /*6840*/  FMUL R18, R38.reuse, R22 ;  /* 0x0000001626127220 */ /* 0x040fe20000400000 */
[C---:B------:R-:W-:Y:S01]  /*6850*/  FFMA R14, R41.reuse, R53, R14 ;  /* 0x00000035290e7223 */ /* 0x040fe2000000000e */
[----:B------:R-:W-:Y:S02]  /*6860*/  HADD2.F32 R62, -RZ, R59.H1_H1 ;  /* 0x3000003bff3e7230 */ /* 0x000fe40000004100 */
[C---:B------:R-:W-:Y:S01]  /*6870*/  FFMA R19, R41.reuse, R58, R19 ;  /* 0x0000003a29137223 */ /* 0x040fe20000000013 */
[----:B------:R-:W-:Y:S02]  /*6880*/  HADD2.F32 R59, -RZ, R61.H0_H0 ;  /* 0x2000003dff3b7230 */ /* 0x000fe40000004100 */
[C---:B------:R-:W-:Y:S01]  /*6890*/  FMUL R23, R38.reuse, R23 ;  /* 0x0000001726177220 */ /* 0x040fe20000400000 */
[C---:B------:R-:W-:Y:S01]  /*68a0*/  FFMA R16, R41.reuse, R55, R16 ;  /* 0x0000003729107223 */ /* 0x040fe20000000010 */
[C---:B------:R-:W-:Y:S01]  /*68b0*/  FFMA R17, R41.reuse, R60, R17 ;  /* 0x0000003c29117223 */ /* 0x040fe20000000011 */
[--C-:B------:R-:W-:Y:S02]  /*68c0*/  HADD2.F32 R61, -RZ, R63.reuse.H0_H0 ;  /* 0x2000003fff3d7230 */ /* 0x100fe40000004100 */
[C---:B------:R-:W-:Y:S01]  /*68d0*/  FFMA R18, R41.reuse, R57, R18 ;  /* 0x0000003929127223 */ /* 0x040fe20000000012 */
[----:B------:R-:W-:Y:S02]  /*68e0*/  HADD2.F32 R66, -RZ, R63.H1_H1 ;  /* 0x3000003fff427230 */ /* 0x000fe40000004100 */
[C---:B------:R-:W-:Y:S01]  /*68f0*/  FMUL R22, R38.reuse, R26 ;  /* 0x0000001a26167220 */ /* 0x040fe20000400000 */
[----:B------:R-:W-:Y:S02]  /*6900*/  HADD2.F32 R63, -RZ, R65.H0_H0 ;  /* 0x20000041ff3f7230 */ /* 0x000fe40000004100 */
[C---:B------:R-:W-:Y:S01]  /*6910*/  FFMA R23, R41.reuse, R62, R23 ;  /* 0x0000003e29177223 */ /* 0x040fe20000000017 */
[C---:B------:R-:W-:Y:S01]  /*6920*/  FMUL R27, R38.reuse, R27 ;  /* 0x0000001b261b7220 */ /* 0x040fe20000400000 */
[C---:B------:R-:W-:Y:S01]  /*6930*/  FFMA R20, R41.reuse, R59, R20 ;  /* 0x0000003b29147223 */ /* 0x040fe20000000014 */
[C---:B------:R-:W-:Y:S01]  /*6940*/  FFMA R21, R41.reuse, R64, R21 ;  /* 0x0000004029157223 */ /* 0x040fe20000000015 */
[--C-:B------:R-:W-:Y:S02]  /*6950*/  HADD2.F32 R65, -RZ, R67.reuse.H0_H0 ;  /* 0x20000043ff417230 */ /* 0x100fe40000004100 */
[C---:B------:R-:W-:Y:S01]  /*6960*/  FFMA R22, R41.reuse, R61, R22 ;  /* 0x0000003d29167223 */ /* 0x040fe20000000016 */
[----:B------:R-:W-:Y:S02]  /*6970*/  HADD2.F32 R70, -RZ, R67.H1_H1 ;  /* 0x30000043ff467230 */ /* 0x000fe40000004100 */
[C---:B------:R-:W-:Y:S01]  /*6980*/  FMUL R26, R38.reuse, R30 ;  /* 0x0000001e261a7220 */ /* 0x040fe20000400000 */
[--C-:B------:R-:W-:Y:S02]  /*6990*/  HADD2.F32 R67, -RZ, R40.reuse.H0_H0 ;  /* 0x20000028ff437230 */ /* 0x100fe40000004100 */
[C---:B------:R-:W-:Y:S01]  /*69a0*/  FFMA R27, R41.reuse, R66, R27 ;  /* 0x00000042291b7223 */ /* 0x040fe2000000001b */
[C---:B------:R-:W-:Y:S01]  /*69b0*/  FMUL R31, R38.reuse, R31 ;  /* 0x0000001f261f7220 */ /* 0x040fe20000400000 */
[C---:B------:R-:W-:Y:S01]  /*69c0*/  FFMA R24, R41.reuse, R63, R24 ;  /* 0x0000003f29187223 */ /* 0x040fe20000000018 */
[----:B------:R-:W-:Y:S02]  /*69d0*/  HADD2.F32 R40, -RZ, R40.H1_H1 ;  /* 0x30000028ff287230 */ /* 0x000fe40000004100 */
[C---:B------:R-:W-:Y:S01]  /*69e0*/  FFMA R25, R41.reuse, R68, R25 ;  /* 0x0000004429197223 */ /* 0x040fe20000000019 */
[--C-:B------:R-:W-:Y:S02]  /*69f0*/  HADD2.F32 R69, -RZ, R42.reuse.H0_H0 ;  /* 0x2000002aff457230 */ /* 0x100fe40000004100 */
[C---:B------:R-:W-:Y:S01]  /*6a00*/  FFMA R26, R41.reuse, R65, R26 ;  /* 0x00000041291a7223 */ /* 0x040fe2000000001a */
[----:B------:R-:W-:Y:S02]  /*6a10*/  HADD2.F32 R42, -RZ, R42.H1_H1 ;  /* 0x3000002aff2a7230 */ /* 0x000fe40000004100 */
[C---:B------:R-:W-:Y:S01]  /*6a20*/  FMUL R30, R38.reuse, R34 ;  /* 0x00000022261e7220 */ /* 0x040fe20000400000 */
[----:B------:R-:W-:Y:S01]  /*6a30*/  FFMA R31, R41, R70, R31 ;  /* 0x00000046291f7223 */ /* 0x000fe2000000001f */
[----:B------:R-:W-:Y:S01]  /*6a40*/  FMUL R35, R38, R35 ;  /* 0x0000002326237220 */ /* 0x000fe20000400000 */
[----:B------:R-:W-:Y:S01]  /*6a50*/  F2FP.SATFINITE.E4M3.F32.PACK_AB_MERGE_C R106, R15, R10, RZ ;  /* 0x0000000a0f6a723e */ /* 0x000fe200048070ff */
[----:B------:R-:W-:Y:S01]  /*6a60*/  FFMA R28, R41, R67, R28 ;  /* 0x00000043291c7223 */ /* 0x000fe2000000001c */
[----:B------:R-:W-:Y:S01]  /*6a70*/  F2FP.SATFINITE.E4M3.F32.PACK_AB_MERGE_C R107, R19, R14, RZ ;  /* 0x0000000e136b723e */ /* 0x000fe200048070ff */
[C---:B------:R-:W-:Y:S01]  /*6a80*/  FFMA R29, R41.reuse, R40, R29 ;  /* 0x00000028291d7223 */ /* 0x040fe2000000001d */
[C---:B------:R-:W-:Y:S01]  /*6a90*/  FFMA R30, R41.reuse, R69, R30 ;  /* 0x00000045291e7223 */ /* 0x040fe2000000001e */
[----:B------:R-:W-:Y:S01]  /*6aa0*/  FFMA R35, R41, R42, R35 ;  /* 0x0000002a29237223 */ /* 0x000fe20000000023 */
[----:B------:R-:W-:Y:S02]  /*6ab0*/  F2FP.SATFINITE.E4M3.F32.PACK_AB_MERGE_C R106, R9, R8, R106 ;  /* 0x00000008096a723e */ /* 0x000fe4000480706a */
[----:B------:R-:W-:Y:S02]  /*6ac0*/  F2FP.SATFINITE.E4M3.F32.PACK_AB_MERGE_C R107, R13, R12, R107 ;  /* 0x0000000c0d6b723e */ /* 0x000fe4000480706b */
[----:B------:R-:W-:Y:S02]  /*6ad0*/  F2FP.SATFINITE.E4M3.F32.PACK_AB_MERGE_C R108, R23, R18, RZ ;  /* 0x00000012176c723e */ /* 0x000fe400048070ff */
[----:B------:R-:W-:Y:S01]  /*6ae0*/  F2FP.SATFINITE.E4M3.F32.PACK_AB_MERGE_C R109, R27, R22, RZ ;  /* 0x000000161b6d723e */ /* 0x000fe200048070ff */
[----:B------:R1:W-:Y:S01]  /*6af0*/  STS.128 [R84+UR44+0x4200], R104 ;  /* 0x0042006854007988 */ /* 0x0003e20008000c2c */
[----:B------:R-:W-:Y:S02]  /*6b00*/  F2FP.SATFINITE.E4M3.F32.PACK_AB_MERGE_C R113, R31, R26, RZ ;  /* 0x0000001a1f71723e */ /* 0x000fe400048070ff */
[----:B------:R-:W-:Y:S02]  /*6b10*/  F2FP.SATFINITE.E4M3.F32.PACK_AB_MERGE_C R114, R35, R30, RZ ;  /* 0x0000001e2372723e */ /* 0x000fe400048070ff */
[----:B------:R-:W-:Y:S02]  /*6b20*/  F2FP.SATFINITE.E4M3.F32.PACK_AB_MERGE_C R108, R17, R16, R108 ;  /* 0x00000010116c723e */ /* 0x000fe4000480706c */
[----:B------:R-:W-:Y:S02]  /*6b30*/  F2FP.SATFINITE.E4M3.F32.PACK_AB_MERGE_C R109, R21, R20, R109 ;  /* 0x00000014156d723e */ /* 0x000fe4000480706d */
[----:B------:R-:W-:Y:S02]  /*6b40*/  F2FP.SATFINITE.E4M3.F32.PACK_AB_MERGE_C R110, R25, R24, R113 ;  /* 0x00000018196e723e */ /* 0x000fe40004807071 */
[----:B------:R-:W-:Y:S02]  /*6b50*/  F2FP.SATFINITE.E4M3.F32.PACK_AB_MERGE_C R111, R29, R28, R114 ;  /* 0x0000001c1d6f723e */ /* 0x000fe40004807072 */
[----:B------:R-:W-:Y:S02]  /*6b60*/  LEA R112, R93, UR44, 0x3 ;  /* 0x0000002c5d707c11 */ /* 0x000fe4000f8e18ff */
[----:B------:R-:W-:Y:S01]  /*6b70*/  @P6 SHF.L.U32 R113, R91, 0x1f, RZ ;  /* 0x0000001f5b716819 */ /* 0x000fe200000006ff */
[----:B------:R1:W-:Y:S01]  /*6b80*/  STS.128 [R99+0x4210], R108 ;  /* 0x0042106c63007388 */ /* 0x0003e20000000c00 */
[----:B------:R-:W-:Y:S01]  /*6b90*/  @!PT LDS RZ, [RZ] ;  /* 0x00000000fffff984 */ /* 0x000fe20000000800 */
[----:B------:R-:W-:Y:S01]  /*6ba0*/  @!PT LDS RZ, [RZ] ;  /* 0x00000000fffff984 */ /* 0x000fe20000000800 */
[----:B------:R-:W-:Y:S01]  /*6bb0*/  @!PT LDS RZ, [RZ] ;  /* 0x00000000fffff984 */ /* 0x000fe20000000800 */
[----:B------:R-:W-:Y:S01]  /*6bc0*/  @!PT LDS RZ, [RZ] ;  /* 0x00000000fffff984 */ /* 0x000fe20000000800 */
[----:B------:R2:W-:Y:S07]  /*6bd0*/  MEMBAR.ALL.CTA ;  /* 0x0000000000007992 */ /* 0x0005ee0000008000 */
[----:B--2---:R-:W2:Y:S02]  /*6be0*/  FENCE.VIEW.ASYNC.S ;  /* 0x00000000000073c6 */ /* 0x004ea40000000000 */
[----:B--2---:R-:W-:Y:S06]  /*6bf0*/  BAR.SYNC.DEFER_BLOCKING 0x1, 0x80 ;  /* 0x0042000000007b1d */ /* 0x004fec0000010000 */
[----:B------:R-:W-:Y:S05]  /*6c00*/  @P0 BRA `(.L_x_106) ;  /* 0x0000000000280947 */ /* 0x000fea0003800000 */
[----:B------:R-:W-:Y:S01]  /*6c10*/  UIADD3 UR4, UPT, UPT, UR44, 0x4200, URZ ;  /* 0x000042002c047890 */ /* 0x000fe2000fffe0ff */
[----:B------:R-:W-:Y:S05]  /*6c20*/  UMOV UR51, UR36 ;  /* 0x0000002400337c82 */ /* 0x000fea0008000000 */
[----:B------:R-:W-:Y:S01]  /*6c30*/  MOV R96, UR4 ;  /* 0x0000000400607c02 */ /* 0x000fe20008000f00 */
[----:B------:R-:W-:Y:S03]  /*6c40*/  UIADD3 UR4, UP0, UPT, UR62, 0x680, URZ ;  /* 0x000006803e047890 */ /* 0x000fe6000ff1e0ff */
[----:B------:R-:W-:Y:S01]  /*6c50*/  R2UR UR48, R96 ;  /* 0x00000000603072ca */ /* 0x000fe200000e0000 */
[----:B------:R-:W-:Y:S11]  /*6c60*/  UIADD3.X UR5, UPT, UPT, URZ, UR63, URZ, UP0, !UPT ;  /* 0x0000003fff057290 */ /* 0x000ff600087fe4ff */
[----:B------:R-:W-:Y:S01]  /*6c70*/  @!UPT UIADD3 URZ, UPT, UPT, URZ, URZ, URZ ;  /* 0x000000fffffff290 */ /* 0x000fe2000fffe0ff */
[----:B------:R2:W-:Y:S01]  /*6c80*/  UTMASTG.3D [UR48], [UR4] ;  /* 0x00000030040073b5 */ /* 0x0005e20008010000 */
[----:B------:R0:W-:Y:S01]  /*6c90*/  UTMACMDFLUSH ;  /* 0x00000000000079b7 */ /* 0x0001e20000000000 */
[----:B--2---:R-:W-:Y:S04]  /*6ca0*/  DEPBAR.LE SB0, 0x1 ;  /* 0x000080400000791a */ /* 0x004fe80000000000 */
.L_x_106:
[----:B------:R-:W-:Y:S05]  /*6cb0*/  BSYNC.RECONVERGENT B0 ;  /* 0x0000000000007941 */ /* 0x000fea0003800200 */
.L_x_105:
[----:B------:R-:W-:Y:S06]  /*6cc0*/  BAR.SYNC.DEFER_BLOCKING 0x1, 0x80 ;  /* 0x0042000000007b1d */ /* 0x000fec0000010000 */
[----:B------:R-:W2:Y:S01]  /*6cd0*/  @P6 SYNCS.PHASECHK.TRANS64.TRYWAIT P0, [R112+URZ+0x40], R113 ;  /* 0x00004071700065a7 */ /* 0x000ea200080011ff */
[----:B------:R-:W-:Y:S01]  /*6ce0*/  BSSY B1, `(.L_x_107) ;  /* 0x0000020000017945 */ /* 0x000fe20003800000 */
[----:B--2---:R-:W-:Y:S03]  /*6cf0*/  @P6 SEL R100, RZ, 0x1, !P0 ;  /* 0x00000001ff646807 */ /* 0x004fe60004000000 */
[----:B------:R-:W-:Y:S05]  /*6d00*/  @!P6 BRA `(.L_x_108) ;  /* 0x000000000074e947 */ /* 0x000fea0003800000 */
[----:B------:R-:W-:Y:S01]  /*6d10*/  ISETP.NE.AND P1, PT, R101, RZ, PT ;  /* 0x000000ff6500720c */ /* 0x000fe20003f25270 */
[----:B------:R-:W2:Y:S01]  /*6d20*/  S2R R0, SR_CgaCtaId ;  /* 0x0000000000007919 */ /* 0x000ea20000008800 */
[----:B------:R-:W-:Y:S01]  /*6d30*/  ISETP.NE.AND P0, PT, R100, RZ, PT ;  /* 0x000000ff6400720c */ /* 0x000fe20003f05270 */
[----:B------:R-:W-:Y:S10]  /*6d40*/  BSSY B0, `(.L_x_109) ;  /* 0x0000008000007945 */ /* 0x000ff40003800000 */
[----:B------:R-:W-:Y:S05]  /*6d50*/  @P1 IMAD R2, R93, 0x1000, R84 ;  /* 0x000010005d021824 */ /* 0x000fea00078e0254 */
[----:B------:R-:W-:Y:S05]  /*6d60*/  @P1 IADD3 R4, PT, PT, R2, UR44, RZ ;  /* 0x0000002c02041c10 */ /* 0x000fea000fffe0ff */
[----:B------:R-:W-:Y:S01]  /*6d70*/  @P1 IMAD.IADD R4, R4, 0x1, R103 ;  /* 0x0000000104041824 */ /* 0x000fe200078e0267 */
[----:B------:R-:W-:Y:S06]  /*6d80*/  @P0 BRA `(.L_x_110) ;  /* 0x00000000000c0947 */ /* 0x000fec0003800000 */
[----:B------:R-:W-:Y:S04]  /*6d90*/  SHF.L.U32 R3, R91, 0x1f, RZ ;  /* 0x0000001f5b037819 */ /* 0x000fe800000006ff */
[----:B------:R-:W3:Y:S02]  /*6da0*/  SYNCS.PHASECHK.TRANS64.TRYWAIT P0, [R112+URZ+0x40], R3 ;  /* 0x00004003700075a7 */ /* 0x000ee400080011ff */
[----:B---3--:R-:W-:Y:S05]  /*6db0*/  @!P0 BRA `(.L_x_111) ;  /* 0x0000003000c48947 */ /* 0x008fea0003800000 */
.L_x_110:
[----:B------:R-:W-:Y:S05]  /*6dc0*/  BSYNC B0 ;  /* 0x0000000000007941 */ /* 0x000fea0003800000 */
.L_x_109:
[----:B------:R-:W-:Y:S01]  /*6dd0*/  ISETP.NE.AND P0, PT, R101, RZ, PT ;  /* 0x000000ff6500720c */ /* 0x000fe20003f05270 */
[----:B---3--:R-:W-:Y:S02]  /*6de0*/  VIADD R3, R112, 0x60 ;  /* 0x0000006070037836 */ /* 0x008fe40000000000 */
[----:B------:R-:W-:Y:S03]  /*6df0*/  VIADD R93, R93, 0x1 ;  /* 0x000000015d5d7836 */ /* 0x000fe60000000000 */
[----:B--2---:R-:W-:Y:S07]  /*6e00*/  PRMT R0, R0, 0x654, R3 ;  /* 0x0000065400007816 */ /* 0x004fee0000000003 */
[----:B------:R2:W3:Y:S04]  /*6e10*/  @P0 LDS.128 R72, [R2+UR44+0x200] ;  /* 0x0002002c02480984 */ /* 0x0004e80008000c00 */
[----:B------:R2:W4:Y:S01]  /*6e20*/  @P0 LDS.128 R76, [R4+0x210] ;  /* 0x00021000044c0984 */ /* 0x0005220000000c00 */
        /* <DEDUP_REMOVED lines=10> */
[----:B--23--:R-:W-:Y:S02]  /*6ed0*/  LOP3.LUT R91, R91, R0, RZ, 0x3c, !PT ;  /* 0x000000005b5b7212 */ /* 0x00cfe400078e3cff */
.L_x_108:
[----:B------:R-:W-:Y:S05]  /*6ee0*/  BSYNC B1 ;  /* 0x0000000000017941 */ /* 0x000fea0003800000 */
.L_x_107:
[----:B------:R-:W-:Y:S05]  /*6ef0*/  VIADD R3, R39, 0x40 ;  /* 0x0000004027037836 */ /* 0x000fea0000000000 */
[----:B------:R-:W-:Y:S04]  /*6f00*/  SHF.R.U32.HI R3, RZ, 0x15, R3 ;  /* 0x00000015ff037819 */ /* 0x000fe80000011603 */
[----:B------:R-:W-:Y:S11]  /*6f10*/  LOP3.LUT P0, RZ, R3, 0x3, R86, 0x48, !PT ;  /* 0x0000000303ff7812 */ /* 0x000ff60007804856 */
[----:B------:R-:W-:Y:S02]  /*6f20*/  @!UPT UIADD3 URZ, UPT, UPT, URZ, URZ, URZ ;  /* 0x000000fffffff290 */ /* 0x000fe4000fffe0ff */
[----:B------:R-:W-:Y:S05]  /*6f30*/  @!P0 BRA `(.L_x_112) ;  /* 0x0000000000408947 */ /* 0x000fea0003800000 */
[----:B------:R-:W2:Y:S01]  /*6f40*/  LDCU.64 UR8, c[0x4][0x78] ;  /* 0x01000f00ff0877ac */ /* 0x000ea20008000a00 */
[----:B------:R-:W-:Y:S01]  /*6f50*/  MOV R3, 0x0 ;  /* 0x0000000000037802 */ /* 0x000fe20000000f00 */
[----:B------:R-:W-:Y:S02]  /*6f60*/  HFMA2 R12, -RZ, RZ, 0, 5.9604644775390625e-08 ;  /* 0x00000001ff0c7431 */ /* 0x000fe400000001ff */
[----:B------:R-:W-:Y:S02]  /*6f70*/  IMAD.MOV.U32 R8, RZ, RZ, 0x192 ;  /* 0x00000192ff087424 */ /* 0x000fe400078e00ff */
[----:B------:R-:W-:Y:S01]  /*6f80*/  IMAD.MOV.U32 R13, RZ, RZ, RZ ;  /* 0x000000ffff0d7224 */ /* 0x000fe200078e00ff */
[----:B------:R-:W3:Y:S01]  /*6f90*/  LDCU.64 UR6, c[0x4][0x80] ;  /* 0x01001000ff0677ac */ /* 0x000ee20008000a00 */
[----:B------:R-:W1:Y:S01]  /*6fa0*/  LDC.64 R2, c[0x4][R3] ;  /* 0x0100000003027b82 */ /* 0x000e620000000a00 */
[----:B------:R-:W5:Y:S01]  /*6fb0*/  LDCU.64 UR4, c[0x4][0x18] ;  /* 0x01000300ff0477ac */ /* 0x000f620008000a00 */
[----:B--2---:R-:W-:Y:S01]  /*6fc0*/  MOV R5, UR9 ;  /* 0x0000000900057c02 */ /* 0x004fe20008000f00 */
[----:B------:R-:W-:Y:S01]  /*6fd0*/  IMAD.U32 R4, RZ, RZ, UR8 ;  /* 0x00000008ff047e24 */ /* 0x000fe2000f8e00ff */
[----:B---3--:R-:W-:Y:S01]  /*6fe0*/  MOV R7, UR7 ;  /* 0x0000000700077c02 */ /* 0x008fe20008000f00 */
[----:B------:R-:W-:Y:S01]  /*6ff0*/  IMAD.U32 R6, RZ, RZ, UR6 ;  /* 0x00000006ff067e24 */ /* 0x000fe2000f8e00ff */
[----:B-----5:R-:W-:Y:S01]  /*7000*/  MOV R11, UR5 ;  /* 0x00000005000b7c02 */ /* 0x020fe20008000f00 */
[----:B------:R-:W-:Y:S02]  /*7010*/  IMAD.U32 R10, RZ, RZ, UR4 ;  /* 0x00000004ff0a7e24 */ /* 0x000fe4000f8e00ff */
[----:B------:R-:W-:Y:S07]  /*7020*/  LEPC R20, `(.L_x_112) ;  /* 0x000000001014794e */ /* 0x000fee0000000000 */
[----:B-1--4-:R-:W-:Y:S05]  /*7030*/  CALL.ABS.NOINC R2 ;  /* 0x0000000002007343 */ /* 0x012fea0003c00000 */
.L_x_112:
        /* <DEDUP_REMOVED lines=14> */
[----:B------:R-:W-:Y:S01]  /*7120*/  F2FP.F16.E4M3.UNPACK_B R54, R75 ;  /* 0x0000004bff36723e */ /* 0x000fe200020006ff */
[----:B------:R-:W-:Y:S01]  /*7130*/  LDTM.16dp32bit_t0_t15.x32 R4, tmem[UR4+0x40] ;  /* 0x00004004000479ee */ /* 0x000fe20008a80000 */
[----:B------:R-:W2:Y:S01]  /*7140*/  LDTM.16dp32bit_t16_t31.x32 R4, tmem[UR4+0x60] ;  /* 0x00006004000479ee */ /* 0x000ea20008aa0000 */
[----:B------:R-:W-:Y:S01]  /*7150*/  HADD2.F32 R46, -RZ, R46.H1_H1 ;  /* 0x3000002eff2e7230 */ /* 0x000fe20000004100 */
[----:B----4-:R-:W-:Y:S01]  /*7160*/  F2FP.F16.E4M3.UNPACK_B R58, R76 ;  /* 0x0000004cff3a723e */ /* 0x010fe200020006ff */
[--C-:B------:R-:W-:Y:S01]  /*7170*/  HADD2.F32 R49, -RZ, R50.reuse.H0_H0 ;  /* 0x20000032ff317230 */ /* 0x100fe20000004100 */
[----:B------:R-:W-:Y:S01]  /*7180*/  F2FP.F16.E4M3.UNPACK_B R62, R77 ;  /* 0x0000004dff3e723e */ /* 0x000fe200020006ff */
[----:B------:R-:W-:Y:S01]  /*7190*/  HADD2.F32 R50, -RZ, R50.H1_H1 ;  /* 0x30000032ff327230 */ /* 0x000fe20000004100 */
[----:B------:R-:W-:Y:S01]  /*71a0*/  F2FP.F16.E4M3.UNPACK_B R66, R78 ;  /* 0x0000004eff42723e */ /* 0x000fe200020006ff */
[--C-:B------:R-:W-:Y:S01]  /*71b0*/  HADD2.F32 R53, -RZ, R54.reuse.H0_H0 ;  /* 0x20000036ff357230 */ /* 0x100fe20000004100 */
[----:B------:R-:W-:Y:S01]  /*71c0*/  F2FP.F16.E4M3.UNPACK_B R70, R79 ;  /* 0x0000004fff46723e */ /* 0x000fe200020006ff */
[----:B------:R-:W-:Y:S01]  /*71d0*/  HADD2.F32 R54, -RZ, R54.H1_H1 ;  /* 0x30000036ff367230 */ /* 0x000fe20000004100 */
[----:B------:R-:W-:Y:S01]  /*71e0*/  F2FP.F16.E4M3.UNPACK_B R56, R75.H1 ;  /* 0x0000004bff38723e */ /* 0x000fe200030006ff */
[--C-:B------:R-:W-:Y:S01]  /*71f0*/  HADD2.F32 R57, -RZ, R58.reuse.H0_H0 ;  /* 0x2000003aff397230 */ /* 0x100fe20000004100 */
[----:B------:R-:W-:Y:S01]  /*7200*/  F2FP.F16.E4M3.UNPACK_B R60, R76.H1 ;  /* 0x0000004cff3c723e */ /* 0x000fe200030006ff */
[----:B------:R-:W-:Y:S01]  /*7210*/  HADD2.F32 R58, -RZ, R58.H1_H1 ;  /* 0x3000003aff3a7230 */ /* 0x000fe20000004100 */
[----:B------:R-:W-:Y:S01]  /*7220*/  F2FP.F16.E4M3.UNPACK_B R64, R77.H1 ;  /* 0x0000004dff40723e */ /* 0x000fe200030006ff */
[--C-:B------:R-:W-:Y:S01]  /*7230*/  HADD2.F32 R61, -RZ, R62.reuse.H0_H0 ;  /* 0x2000003eff3d7230 */ /* 0x100fe20000004100 */
[----:B------:R-:W-:Y:S01]  /*7240*/  F2FP.F16.E4M3.UNPACK_B R68, R78.H1 ;  /* 0x0000004eff44723e */ /* 0x000fe200030006ff */
[----:B------:R-:W-:Y:S01]  /*7250*/  HADD2.F32 R62, -RZ, R62.H1_H1 ;  /* 0x3000003eff3e7230 */ /* 0x000fe20000004100 */
[----:B------:R-:W-:Y:S01]  /*7260*/  ISETP.NE.AND P0, PT, R97, RZ, PT ;  /* 0x000000ff6100720c */ /* 0x000fe20003f05270 */
[--C-:B------:R-:W-:Y:S01]  /*7270*/  HADD2.F32 R65, -RZ, R66.reuse.H0_H0 ;  /* 0x20000042ff417230 */ /* 0x100fe20000004100 */
[----:B------:R-:W-:Y:S01]  /*7280*/  ISETP.NE.AND P6, PT, R102, RZ, PT ;  /* 0x000000ff6600720c */ /* 0x000fe20003fc5270 */
[----:B------:R-:W-:Y:S02]  /*7290*/  HADD2.F32 R66, -RZ, R66.H1_H1 ;  /* 0x30000042ff427230 */ /* 0x000fe40000004100 */
[--C-:B------:R-:W-:Y:S02]  /*72a0*/  HADD2.F32 R69, -RZ, R70.reuse.H0_H0 ;  /* 0x20000046ff457230 */ /* 0x100fe40000004100 */
[C---:B--2---:R-:W-:Y:S01]  /*72b0*/  FMUL R0, R38.reuse, R4 ;  /* 0x0000000426007220 */ /* 0x044fe20000400000 */
[C---:B------:R-:W-:Y:S01]  /*72c0*/  FMUL R2, R38.reuse, R5 ;  /* 0x0000000526027220 */ /* 0x040fe20000400000 */
[C---:B------:R-:W-:Y:S01]  /*72d0*/  FMUL R4, R38.reuse, R8 ;  /* 0x0000000826047220 */ /* 0x040fe20000400000 */
[C---:B------:R-:W-:Y:S01]  /*72e0*/  FMUL R5, R38.reuse, R9 ;  /* 0x0000000926057220 */ /* 0x040fe20000400000 */
[C---:B------:R-:W-:Y:S01]  /*72f0*/  FFMA R0, R41.reuse, R40, R0 ;  /* 0x0000002829007223 */ /* 0x040fe20000000000 */
[C---:B------:R-:W-:Y:S01]  /*7300*/  FFMA R2, R41.reuse, R43, R2 ;  /* 0x0000002b29027223 */ /* 0x040fe20000000002 */
        /* <DEDUP_REMOVED lines=10> */
[----:B------:R-:W-:Y:S02]  /*73b0*/  HADD2.F32 R70, -RZ, R70.H1_H1 ;  /* 0x30000046ff467230 */ /* 0x000fe40000004100 */
[C---:B------:R-:W-:Y:S01]  /*73c0*/  FMUL R28, R38.reuse, R32 ;  /* 0x00000020261c7220 */ /* 0x040fe20000400000 */
[C---:B------:R-:W-:Y:S01]  /*73d0*/  FMUL R29, R38.reuse, R33 ;  /* 0x00000021261d7220 */ /* 0x040fe20000400000 */
[C---:B------:R-:W-:Y:S01]  /*73e0*/  FMUL R3, R38.reuse, R6 ;  /* 0x0000000626037220 */ /* 0x040fe20000400000 */
[C---:B------:R-:W-:Y:S01]  /*73f0*/  FMUL R7, R38.reuse, R7 ;  /* 0x0000000726077220 */ /* 0x040fe20000400000 */
[--C-:B------:R-:W-:Y:S02]  /*7400*/  HADD2.F32 R47, -RZ, R48.reuse.H0_H0 ;  /* 0x20000030ff2f7230 */ /* 0x100fe40000004100 */
[C---:B------:R-:W-:Y:S01]  /*7410*/  FMUL R6, R38.reuse, R10 ;  /* 0x0000000a26067220 */ /* 0x040fe20000400000 */
[C---:B------:R-:W-:Y:S01]  /*7420*/  FFMA R3, R41.reuse, R42, R3 ;  /* 0x0000002a29037223 */ /* 0x040fe20000000003 */
[----:B------:R-:W-:Y:S02]  /*7430*/  HADD2.F32 R48, -RZ, R48.H1_H1 ;  /* 0x30000030ff307230 */ /* 0x000fe40000004100 */
[C---:B------:R-:W-:Y:S01]  /*7440*/  FFMA R7, R41.reuse, R44, R7 ;  /* 0x0000002c29077223 */ /* 0x040fe20000000007 */
[C---:B------:R-:W-:Y:S01]  /*7450*/  FFMA R4, R41.reuse, R45, R4 ;  /* 0x0000002d29047223 */ /* 0x040fe20000000004 */
[C---:B------:R-:W-:Y:S01]  /*7460*/  FFMA R5, R41.reuse, R46, R5 ;  /* 0x0000002e29057223 */ /* 0x040fe20000000005 */
[----:B------:R-:W-:Y:S01]  /*7470*/  FFMA R6, R41, R47, R6 ;  /* 0x0000002f29067223 */ /* 0x000fe20000000006 */
[----:B------:R-:W-:Y:S01]  /*7480*/  FMUL R11, R38, R11 ;  /* 0x0000000b260b7220 */ /* 0x000fe20000400000 */
[----:B------:R-:W-:Y:S01]  /*7490*/  F2FP.F16.E4M3.UNPACK_B R40, R79.H1 ;  /* 0x0000004fff28723e */ /* 0x000fe200030006ff */
[--C-:B------:R-:W-:Y:S01]  /*74a0*/  HADD2.F32 R51, -RZ, R52.reuse.H0_H0 ;  /* 0x20000034ff337230 */ /* 0x100fe20000004100 */
[----:B-1----:R-:W-:Y:S01]  /*74b0*/  F2FP.SATFINITE.E4M3.F32.PACK_AB_MERGE_C R105, R7, R3, RZ ;  /* 0x000000030769723e */ /* 0x002fe200048070ff */
[C---:B------:R-:W-:Y:S01]  /*74c0*/  FFMA R11, R41.reuse, R48, R11 ;  /* 0x00000030290b7223 */ /* 0x040fe2000000000b */
[C---:B------:R-:W-:Y:S01]  /*74d0*/  FFMA R8, R41.reuse, R49, R8 ;  /* 0x0000003129087223 */ /* 0x040fe20000000008 */
[----:B------:R-:W-:Y:S01]  /*74e0*/  FFMA R9, R41, R50, R9 ;  /* 0x0000003229097223 */ /* 0x000fe20000000009 */
[----:B------:R-:W-:Y:S01]  /*74f0*/  F2FP.SATFINITE.E4M3.F32.PACK_AB_MERGE_C R104, R2, R0, R105 ;  /* 0x000000000268723e */ /* 0x000fe20004807069 */
[----:B------:R-:W-:Y:S01]  /*7500*/  HADD2.F32 R52, -RZ, R52.H1_H1 ;  /* 0x30000034ff347230 */ /* 0x000fe20000004100 */
[----:B------:R-:W-:Y:S01]  /*7510*/  F2FP.SATFINITE.E4M3.F32.PACK_AB_MERGE_C R106, R11, R6, RZ ;  /* 0x000000060b6a723e */ /* 0x000fe200048070ff */
[C---:B------:R-:W-:Y:S01]  /*7520*/  FMUL R10, R38.reuse, R14 ;  /* 0x0000000e260a7220 */ /* 0x040fe20000400000 */
[C---:B------:R-:W-:Y:S01]  /*7530*/  FMUL R15, R38.reuse, R15 ;  /* 0x0000000f260f7220 */ /* 0x040fe20000400000 */
[--C-:B------:R-:W-:Y:S01]  /*7540*/  HADD2.F32 R55, -RZ, R56.reuse.H0_H0 ;  /* 0x20000038ff377230 */ /* 0x100fe20000004100 */
[----:B------:R-:W-:Y:S01]  /*7550*/  F2FP.SATFINITE.E4M3.F32.PACK_AB_MERGE_C R105, R5, R4, R106 ;  /* 0x000000040569723e */ /* 0x000fe2000480706a */
[C---:B------:R-:W-:Y:S01]  /*7560*/  FFMA R10, R41.reuse, R51, R10 ;  /* 0x00000033290a7223 */ /* 0x040fe2000000000a */
[C---:B------:R-:W-:Y:S01]  /*7570*/  FFMA R15, R41.reuse, R52, R15 ;  /* 0x00000034290f7223 */ /* 0x040fe2000000000f */
[C---:B------:R-:W-:Y:S01]  /*7580*/  FFMA R12, R41.reuse, R53, R12 ;  /* 0x00000035290c7223 */ /* 0x040fe2000000000c */
[C---:B------:R-:W-:Y:S01]  /*7590*/  FFMA R13, R41.reuse, R54, R13 ;  /* 0x00000036290d7223 */ /* 0x040fe2000000000d */
[----:B------:R-:W-:Y:S02]  /*75a0*/  HADD2.F32 R56, -RZ, R56.H1_H1 ;  /* 0x30000038ff387230 */ /* 0x000fe40000004100 */
[C---:B------:R-:W-:Y:S01]  /*75b0*/  FMUL R14, R38.reuse, R18 ;  /* 0x00000012260e7220 */ /* 0x040fe20000400000 */
[C---:B------:R-:W-:Y:S01]  /*75c0*/  FMUL R19, R38.reuse, R19 ;  /* 0x0000001326137220 */ /* 0x040fe20000400000 */
[--C-:B------:R-:W-:Y:S02]  /*75d0*/  HADD2.F32 R59, -RZ, R60.reuse.H0_H0 ;  /* 0x2000003cff3b7230 */ /* 0x100fe40000004100 */
[C---:B------:R-:W-:Y:S01]  /*75e0*/  FMUL R18, R38.reuse, R22 ;  /* 0x0000001626127220 */ /* 0x040fe20000400000 */
[C---:B------:R-:W-:Y:S01]  /*75f0*/  FFMA R14, R41.reuse, R55, R14 ;  /* 0x00000037290e7223 */ /* 0x040fe2000000000e */
[----:B------:R-:W-:Y:S02]  /*7600*/  HADD2.F32 R60, -RZ, R60.H1_H1 ;  /* 0x3000003cff3c7230 */ /* 0x000fe40000004100 */
        /* <DEDUP_REMOVED lines=8> */
[C---:B------:R-:W-:Y:S01]  /*7690*/  FFMA R23, R41.reuse, R60, R23 ;  /* 0x0000003c29177223 */ /* 0x040fe20000000017 */
[C---:B------:R-:W-:Y:S01]  /*76a0*/  FMUL R27, R38.reuse, R27 ;  /* 0x0000001b261b7220 */ /* 0x040fe20000400000 */
[C---:B------:R-:W-:Y:S01]  /*76b0*/  FFMA R20, R41.reuse, R61, R20 ;  /* 0x0000003d29147223 */ /* 0x040fe20000000014 */
[C---:B------:R-:W-:Y:S01]  /*76c0*/  FFMA R21, R41.reuse, R62, R21 ;  /* 0x0000003e29157223 */ /* 0x040fe20000000015 */
[--C-:B------:R-:W-:Y:S02]  /*76d0*/  HADD2.F32 R67, -RZ, R68.reuse.H0_H0 ;  /* 0x20000044ff437230 */ /* 0x100fe40000004100 */
[----:B------:R-:W-:Y:S01]  /*76e0*/  FFMA R22, R41, R63, R22 ;  /* 0x0000003f29167223 */ /* 0x000fe20000000016 */
[----:B------:R-:W-:Y:S02]  /*76f0*/  HADD2.F32 R68, -RZ, R68.H1_H1 ;  /* 0x30000044ff447230 */ /* 0x000fe40000004100 */
[C---:B------:R-:W-:Y:S01]  /*7700*/  FMUL R26, R38.reuse, R30 ;  /* 0x0000001e261a7220 */ /* 0x040fe20000400000 */
[----:B------:R-:W-:Y:S01]  /*7710*/  F2FP.SATFINITE.E4M3.F32.PACK_AB_MERGE_C R107, R15, R10, RZ ;  /* 0x0000000a0f6b723e */ /* 0x000fe200048070ff */
        /* <DEDUP_REMOVED lines=8> */
[----:B------:R-:W-:Y:S01]  /*77a0*/  F2FP.SATFINITE.E4M3.F32.PACK_AB_MERGE_C R106, R9, R8, R107 ;  /* 0x00000008096a723e */ /* 0x000fe2000480706b */
[----:B------:R-:W-:Y:S01]  /*77b0*/  FFMA R31, R41, R68, R31 ;  /* 0x00000044291f7223 */ /* 0x000fe2000000001f */
[----:B------:R-:W-:Y:S01]  /*77c0*/  FMUL R35, R38, R35 ;  /* 0x0000002326237220 */ /* 0x000fe20000400000 */
[----:B------:R-:W-:Y:S01]  /*77d0*/  F2FP.SATFINITE.E4M3.F32.PACK_AB_MERGE_C R107, R19, R14, RZ ;  /* 0x0000000e136b723e */ /* 0x000fe200048070ff */
[C---:B------:R-:W-:Y:S01]  /*77e0*/  FFMA R28, R41.reuse, R69, R28 ;  /* 0x00000045291c7223 */ /* 0x040fe2000000001c */
[C---:B------:R-:W-:Y:S01]  /*77f0*/  FFMA R29, R41.reuse, R70, R29 ;  /* 0x00000046291d7223 */ /* 0x040fe2000000001d */
[C---:B------:R-:W-:Y:S01]  /*7800*/  FFMA R30, R41.reuse, R43, R30 ;  /* 0x0000002b291e7223 */ /* 0x040fe2000000001e */
[----:B------:R-:W-:Y:S01]  /*7810*/  FFMA R35, R41, R40, R35 ;  /* 0x0000002829237223 */ /* 0x000fe20000000023 */
        /* <DEDUP_REMOVED lines=21> */
[----:B------:R-:W-:Y:S02]  /*7970*/  UIADD3 UR4, UP0, UPT, UR62, 0x680, URZ ;  /* 0x000006803e047890 */ /* 0x000fe4000ff1e0ff */
[----:B------:R-:W-:Y:S02]  /*7980*/  UIADD3 UR9, UPT, UPT, UR49, 0x40, URZ ;  /* 0x0000004031097890 */ /* 0x000fe4000fffe0ff */
[----:B------:R-:W-:Y:S02]  /*7990*/  UIADD3 UR8, UPT, UPT, UR44, 0x5200, URZ ;  /* 0x000052002c087890 */ /* 0x000fe4000fffe0ff */
[----:B------:R-:W-:Y:S01]  /*79a0*/  UIADD3.X UR5, UPT, UPT, URZ, UR63, URZ, UP0, !UPT ;  /* 0x0000003fff057290 */ /* 0x000fe200087fe4ff */
[----:B------:R-:W-:Y:S01]  /*79b0*/  UMOV UR10, UR50 ;  /* 0x00000032000a7c82 */ /* 0x000fe20008000000 */
[----:B------:R-:W-:Y:S07]  /*79c0*/  UMOV UR11, UR36 ;  /* 0x00000024000b7c82 */ /* 0x000fee0008000000 */
[----:B------:R2:W-:Y:S01]  /*79d0*/  UTMASTG.3D [UR8], [UR4] ;  /* 0x00000008040073b5 */ /* 0x0005e20008010000 */
[----:B------:R0:W-:Y:S01]  /*79e0*/  UTMACMDFLUSH ;  /* 0x00000000000079b7 */ /* 0x0001e20000000000 */
[----:B--2---:R-:W-:Y:S04]  /*79f0*/  DEPBAR.LE SB0, 0x1 ;  /* 0x000080400000791a */ /* 0x004fe80000000000 */
.L_x_114:
[----:B------:R-:W-:Y:S05]  /*7a00*/  BSYNC.RECONVERGENT B0 ;  /* 0x0000000000007941 */ /* 0x000fea0003800200 */
.L_x_113:
        /* <DEDUP_REMOVED lines=16> */
.L_x_118:
[----:B------:R-:W-:Y:S05]  /*7b10*/  BSYNC B0 ;  /* 0x0000000000007941 */ /* 0x000fea0003800000 */
.L_x_117:
        /* <DEDUP_REMOVED lines=17> */
.L_x_116:
[----:B------:R-:W-:Y:S05]  /*7c30*/  BSYNC B1 ;  /* 0x0000000000017941 */ /* 0x000fea0003800000 */
.L_x_115:
        /* <DEDUP_REMOVED lines=21> */
.L_x_120:
        /* <DEDUP_REMOVED lines=18> */
[----:B------:R-:W-:Y:S01]  /*7eb0*/  ISETP.NE.AND P6, PT, R102, RZ, PT ;  /* 0x000000ff6600720c */ /* 0x000fe20003fc5270 */
[--C-:B------:R-:W-:Y:S01]  /*7ec0*/  HADD2.F32 R49, -RZ, R50.reuse.H0_H0 ;  /* 0x20000032ff317230 */ /* 0x100fe20000004100 */
[----:B----4-:R-:W-:Y:S01]  /*7ed0*/  F2FP.F16.E4M3.UNPACK_B R58, R76 ;  /* 0x0000004cff3a723e */ /* 0x010fe200020006ff */
[----:B------:R-:W-:Y:S01]  /*7ee0*/  HADD2.F32 R50, -RZ, R50.H1_H1 ;  /* 0x30000032ff327230 */ /* 0x000fe20000004100 */
[----:B------:R-:W-:Y:S01]  /*7ef0*/  F2FP.F16.E4M3.UNPACK_B R62, R77 ;  /* 0x0000004dff3e723e */ /* 0x000fe200020006ff */
[--C-:B------:R-:W-:Y:S01]  /*7f00*/  HADD2.F32 R53, -RZ, R54.reuse.H0_H0 ;  /* 0x20000036ff357230 */ /* 0x100fe20000004100 */
[----:B------:R-:W-:Y:S01]  /*7f10*/  F2FP.F16.E4M3.UNPACK_B R66, R78 ;  /* 0x0000004eff42723e */ /* 0x000fe200020006ff */
[----:B------:R-:W-:Y:S01]  /*7f20*/  HADD2.F32 R54, -RZ, R54.H1_H1 ;  /* 0x30000036ff367230 */ /* 0x000fe20000004100 */
[----:B------:R-:W-:Y:S01]  /*7f30*/  F2FP.F16.E4M3.UNPACK_B R70, R79 ;  /* 0x0000004fff46723e */ /* 0x000fe200020006ff */
[--C-:B------:R-:W-:Y:S01]  /*7f40*/  HADD2.F32 R57, -RZ, R58.reuse.H0_H0 ;  /* 0x2000003aff397230 */ /* 0x100fe20000004100 */
[----:B------:R-:W-:Y:S01]  /*7f50*/  F2FP.F16.E4M3.UNPACK_B R56, R75.H1 ;  /* 0x0000004bff38723e */ /* 0x000fe200030006ff */
[----:B------:R-:W-:Y:S01]  /*7f60*/  HADD2.F32 R58, -RZ, R58.H1_H1 ;  /* 0x3000003aff3a7230 */ /* 0x000fe20000004100 */
[----:B------:R-:W-:Y:S01]  /*7f70*/  F2FP.F16.E4M3.UNPACK_B R60, R76.H1 ;  /* 0x0000004cff3c723e */ /* 0x000fe200030006ff */
[--C-:B------:R-:W-:Y:S01]  /*7f80*/  HADD2.F32 R61, -RZ, R62.reuse.H0_H0 ;  /* 0x2000003eff3d7230 */ /* 0x100fe20000004100 */
[----:B------:R-:W-:Y:S01]  /*7f90*/  F2FP.F16.E4M3.UNPACK_B R64, R77.H1 ;  /* 0x0000004dff40723e */ /* 0x000fe200030006ff */
[----:B------:R-:W-:Y:S01]  /*7fa0*/  HADD2.F32 R62, -RZ, R62.H1_H1 ;  /* 0x3000003eff3e7230 */ /* 0x000fe20000004100 */
[----:B------:R-:W-:Y:S01]  /*7fb0*/  F2FP.F16.E4M3.UNPACK_B R68, R78.H1 ;  /* 0x0000004eff44723e */ /* 0x000fe200030006ff */
        /* <DEDUP_REMOVED lines=112> */
[----:B------:R-:W-:Y:S02]  /*86c0*/  UIADD3 UR4, UPT, UPT, UR44, 0x4200, URZ ;  /* 0x000042002c047890 */ /* 0x000fe4000fffe0ff */
[----:B------:R-:W-:Y:S01]  /*86d0*/  UIADD3 UR9, UPT, UPT, UR49, 0x80, URZ ;  /* 0x0000008031097890 */ /* 0x000fe2000fffe0ff */
[----:B------:R-:W-:Y:S01]  /*86e0*/  UMOV UR10, UR50 ;  /* 0x00000032000a7c82 */ /* 0x000fe20008000000 */
[----:B------:R-:W-:Y:S02]  /*86f0*/  UMOV UR11, UR36 ;  /* 0x00000024000b7c82 */ /* 0x000fe40008000000 */
        /* <DEDUP_REMOVED lines=8> */
.L_x_122:
[----:B------:R-:W-:Y:S05]  /*8780*/  BSYNC.RECONVERGENT B0 ;  /* 0x0000000000007941 */ /* 0x000fea0003800200 */
.L_x_121:
        /* <DEDUP_REMOVED lines=16> */
.L_x_126:
[----:B------:R-:W-:Y:S05]  /*8890*/  BSYNC B0 ;  /* 0x0000000000007941 */ /* 0x000fea0003800000 */
.L_x_125:
        /* <DEDUP_REMOVED lines=17> */
.L_x_124:
[----:B------:R-:W-:Y:S05]  /*89b0*/  BSYNC B1 ;  /* 0x0000000000017941 */ /* 0x000fea0003800000 */
.L_x_123:
        /* <DEDUP_REMOVED lines=21> */
.L_x_128:
[----:B------:R-:W-:Y:S01]  /*8b10*/  ISETP.NE.AND P0, PT, R97, RZ, PT ;  /* 0x000000ff6100720c */ /* 0x000fe20003f05270 */
[----:B------:R-:W-:Y:S05]  /*8b20*/  WARPSYNC.ALL ;  /* 0x0000000000007948 */ /* 0x000fea0003800000 */
[----:B------:R-:W-:Y:S01]  /*8b30*/  R2UR UR4, R39 ;  /* 0x00000000270472ca */ /* 0x000fe200000e0000 */
[----:B------:R-:W2:Y:S01]  /*8b40*/  S2UR UR6, SR_CgaCtaId ;  /* 0x00000000000679c3 */ /* 0x000ea20000008800 */
[-C--:B------:R-:W-:Y:S01]  /*8b50*/  F2FP.F16.E4M3.UNPACK_B R42, R72.reuse ;  /* 0x00000048ff2a723e */ /* 0x080fe200020006ff */
[----:B------:R-:W-:Y:S01]  /*8b60*/  BSSY.RECONVERGENT B0, `(.L_x_129) ;  /* 0x000009b000007945 */ /* 0x000fe20003800200 */
[----:B------:R-:W-:Y:S02]  /*8b70*/  F2FP.F16.E4M3.UNPACK_B R72, R72.H1 ;  /* 0x00000048ff48723e */ /* 0x000fe400030006ff */
[-C--:B------:R-:W-:Y:S01]  /*8b80*/  F2FP.F16.E4M3.UNPACK_B R46, R73.reuse ;  /* 0x00000049ff2e723e */ /* 0x080fe200020006ff */
[--C-:B------:R-:W-:Y:S01]  /*8b90*/  HADD2.F32 R40, -RZ, R42.reuse.H0_H0 ;  /* 0x2000002aff287230 */ /* 0x100fe20000004100 */
[----:B------:R-:W-:Y:S01]  /*8ba0*/  F2FP.F16.E4M3.UNPACK_B R73, R73.H1 ;  /* 0x00000049ff49723e */ /* 0x000fe200030006ff */
[----:B------:R-:W-:Y:S01]  /*8bb0*/  HADD2.F32 R42, -RZ, R42.H1_H1 ;  /* 0x3000002aff2a7230 */ /* 0x000fe20000004100 */
[-C--:B------:R-:W-:Y:S01]  /*8bc0*/  F2FP.F16.E4M3.UNPACK_B R50, R74.reuse ;  /* 0x0000004aff32723e */ /* 0x080fe200020006ff */
[----:B------:R-:W-:Y:S01]  /*8bd0*/  HADD2.F32 R43, -RZ, R72.H0_H0 ;  /* 0x20000048ff2b7230 */ /* 0x000fe20000004100 */
[----:B------:R-:W-:Y:S01]  /*8be0*/  F2FP.F16.E4M3.UNPACK_B R74, R74.H1 ;  /* 0x0000004aff4a723e */ /* 0x000fe200030006ff */
[----:B------:R-:W-:Y:S01]  /*8bf0*/  LDTM.16dp32bit_t0_t15.x32 R4, tmem[UR4+0xc0] ;  /* 0x0000c004000479ee */ /* 0x000fe20008a80000 */
[----:B------:R-:W3:Y:S01]  /*8c00*/  LDTM.16dp32bit_t16_t31.x32 R4, tmem[UR4+0xe0] ;  /* 0x0000e004000479ee */ /* 0x000ee20008aa0000 */
[----:B------:R-:W-:Y:S01]  /*8c10*/  NOP ;  /* 0x0000000000007918 */ /* 0x000fe20000000000 */
[--C-:B------:R-:W-:Y:S01]  /*8c20*/  HADD2.F32 R45, -RZ, R46.reuse.H0_H0 ;  /* 0x2000002eff2d7230 */ /* 0x100fe20000004100 */
[----:B------:R-:W-:Y:S01]  /*8c30*/  R2UR UR5, R71 ;  /* 0x00000000470572ca */ /* 0x000fe200000e0000 */
[----:B------:R-:W-:Y:S01]  /*8c40*/  HADD2.F32 R46, -RZ, R46.H1_H1 ;  /* 0x3000002eff2e7230 */ /* 0x000fe20000004100 */
[----:B------:R-:W-:Y:S01]  /*8c50*/  F2FP.F16.E4M3.UNPACK_B R54, R75 ;  /* 0x0000004bff36723e */ /* 0x000fe200020006ff */
        /* <DEDUP_REMOVED lines=10> */
[----:B------:R-:W-:Y:S01]  /*8d00*/  UIADD3 UR4, UPT, UPT, UR5, 0xd0, URZ ;  /* 0x000000d005047890 */ /* 0x000fe2000fffe0ff */
[----:B------:R-:W-:Y:S01]  /*8d10*/  HADD2.F32 R59, -RZ, R58.H1_H1 ;  /* 0x3000003aff3b7230 */ /* 0x000fe20000004100 */
[----:B------:R-:W-:Y:S01]  /*8d20*/  F2FP.F16.E4M3.UNPACK_B R76, R76.H1 ;  /* 0x0000004cff4c723e */ /* 0x000fe200030006ff */
[--C-:B------:R-:W-:Y:S01]  /*8d30*/  HADD2.F32 R60, -RZ, R62.reuse.H0_H0 ;  /* 0x2000003eff3c7230 */ /* 0x100fe20000004100 */
[----:B------:R-:W-:Y:S01]  /*8d40*/  F2FP.F16.E4M3.UNPACK_B R77, R77.H1 ;  /* 0x0000004dff4d723e */ /* 0x000fe200030006ff */
[----:B------:R-:W-:Y:S01]  /*8d50*/  HADD2.F32 R63, -RZ, R62.H1_H1 ;  /* 0x3000003eff3f7230 */ /* 0x000fe20000004100 */
[----:B------:R-:W-:Y:S01]  /*8d60*/  F2FP.F16.E4M3.UNPACK_B R78, R78.H1 ;  /* 0x0000004eff4e723e */ /* 0x000fe200030006ff */
[--C-:B------:R-:W-:Y:S01]  /*8d70*/  HADD2.F32 R64, -RZ, R66.reuse.H0_H0 ;  /* 0x20000042ff407230 */ /* 0x100fe20000004100 */
[----:B--2---:R-:W-:Y:S01]  /*8d80*/  UPRMT UR4, UR6, 0x654, UR4 ;  /* 0x0000065406047896 */ /* 0x004fe20008000004 */
        /* <DEDUP_REMOVED lines=8> */
[----:B------:R-:W-:Y:S01]  /*8e10*/  SYNCS.ARRIVE.TRANS64.RED.A1T0 RZ, [UR4], RZ ;  /* 0x000000ffffff79a7 */ /* 0x000fe20008100404 */
[C---:B------:R-:W-:Y:S01]  /*8e20*/  FMUL R16, R38.reuse, R16 ;  /* 0x0000001026107220 */ /* 0x040fe20000400000 */
[C---:B------:R-:W-:Y:S01]  /*8e30*/  FMUL R17, R38.reuse, R17 ;  /* 0x0000001126117220 */ /* 0x040fe20000400000 */
[C---:B------:R-:W-:Y:S01]  /*8e40*/  FMUL R0, R38.reuse, R20 ;  /* 0x0000001426007220 */ /* 0x040fe20000400000 */
[C---:B------:R-:W-:Y:S01]  /*8e50*/  FMUL R2, R38.reuse, R21 ;  /* 0x0000001526027220 */ /* 0x040fe20000400000 */
[C---:B------:R-:W-:Y:S01]  /*8e60*/  FMUL R20, R38.reuse, R25 ;  /* 0x0000001926147220 */ /* 0x040fe20000400000 */
[----:B------:R-:W-:Y:S02]  /*8e70*/  HADD2.F32 R67, -RZ, R66.H1_H1 ;  /* 0x30000042ff437230 */ /* 0x000fe40000004100 */
[C---:B------:R-:W-:Y:S01]  /*8e80*/  FMUL R6, R38.reuse, R6 ;  /* 0x0000000626067220 */ /* 0x040fe20000400000 */
[----:B------:R-:W-:Y:S02]  /*8e90*/  HADD2.F32 R44, -RZ, R72.H1_H1 ;  /* 0x30000048ff2c7230 */ /* 0x000fe40000004100 */
[C---:B------:R-:W-:Y:S01]  /*8ea0*/  FMUL R7, R38.reuse, R7 ;  /* 0x0000000726077220 */ /* 0x040fe20000400000 */
[--C-:B------:R-:W-:Y:S02]  /*8eb0*/  HADD2.F32 R47, -RZ, R73.reuse.H0_H0 ;  /* 0x20000049ff2f7230 */ /* 0x100fe40000004100 */
[C---:B------:R-:W-:Y:S01]  /*8ec0*/  FFMA R6, R41.reuse, R43, R6 ;  /* 0x0000002b29067223 */ /* 0x040fe20000000006 */
[--C-:B------:R-:W-:Y:S02]  /*8ed0*/  HADD2.F32 R40, -RZ, R68.reuse.H0_H0 ;  /* 0x20000044ff287230 */ /* 0x100fe40000004100 */
[C---:B------:R-:W-:Y:S01]  /*8ee0*/  FFMA R7, R41.reuse, R44, R7 ;  /* 0x0000002c29077223 */ /* 0x040fe20000000007 */
[C---:B------:R-:W-:Y:S01]  /*8ef0*/  FFMA R8, R41.reuse, R45, R8 ;  /* 0x0000002d29087223 */ /* 0x040fe20000000008 */
[----:B------:R-:W-:Y:S01]  /*8f00*/  FFMA R9, R41, R46, R9 ;  /* 0x0000002e29097223 */ /* 0x000fe20000000009 */
[----:B------:R-:W-:Y:S02]  /*8f10*/  HADD2.F32 R43, -RZ, R68.H1_H1 ;  /* 0x30000044ff2b7230 */ /* 0x000fe40000004100 */
[C---:B------:R-:W-:Y:S01]  /*8f20*/  FMUL R10, R38.reuse, R10 ;  /* 0x0000000a260a7220 */ /* 0x040fe20000400000 */
[----:B------:R-:W-:Y:S01]  /*8f30*/  HADD2.F32 R48, -RZ, R73.H1_H1 ;  /* 0x30000049ff307230 */ /* 0x000fe20000004100 */
[----:B------:R-:W-:Y:S01]  /*8f40*/  F2FP.SATFINITE.E4M3.F32.PACK_AB_MERGE_C R100, R7, R6, RZ ;  /* 0x000000060764723e */ /* 0x000fe200048070ff */
[C---:B------:R-:W-:Y:S01]  /*8f50*/  FMUL R7, R38.reuse, R24 ;  /* 0x0000001826077220 */ /* 0x040fe20000400000 */
[----:B------:R-:W-:Y:S01]  /*8f60*/  FFMA R10, R41, R47, R10 ;  /* 0x0000002f290a7223 */ /* 0x000fe2000000000a */
[C---:B------:R-:W-:Y:S01]  /*8f70*/  FMUL R24, R38.reuse, R29 ;  /* 0x0000001d26187220 */ /* 0x040fe20000400000 */
[----:B------:R-:W-:Y:S01]  /*8f80*/  F2FP.SATFINITE.E4M3.F32.PACK_AB_MERGE_C R100, R5, R4, R100 ;  /* 0x000000040564723e */ /* 0x000fe20004807064 */
[C---:B------:R-:W-:Y:S01]  /*8f90*/  FMUL R11, R38.reuse, R11 ;  /* 0x0000000b260b7220 */ /* 0x040fe20000400000 */
[--C-:B------:R-:W-:Y:S02]  /*8fa0*/  HADD2.F32 R51, -RZ, R74.reuse.H0_H0 ;  /* 0x2000004aff337230 */ /* 0x100fe40000004100 */
[C---:B------:R-:W-:Y:S01]  /*8fb0*/  FMUL R14, R38.reuse, R14 ;  /* 0x0000000e260e7220 */ /* 0x040fe20000400000 */
[----:B------:R-:W-:Y:S02]  /*8fc0*/  HADD2.F32 R52, -RZ, R74.H1_H1 ;  /* 0x3000004aff347230 */ /* 0x000fe40000004100 */
[C---:B------:R-:W-:Y:S01]  /*8fd0*/  FFMA R11, R41.reuse, R48, R11 ;  /* 0x00000030290b7223 */ /* 0x040fe2000000000b */
[C---:B------:R-:W-:Y:S01]  /*8fe0*/  FFMA R12, R41.reuse, R49, R12 ;  /* 0x00000031290c7223 */ /* 0x040fe2000000000c */
[C---:B------:R-:W-:Y:S01]  /*8ff0*/  FFMA R13, R41.reuse, R50, R13 ;  /* 0x00000032290d7223 */ /* 0x040fe2000000000d */
[----:B------:R-:W-:Y:S01]  /*9000*/  FFMA R14, R41, R51, R14 ;  /* 0x00000033290e7223 */ /* 0x000fe2000000000e */
[C---:B------:R-:W-:Y:S01]  /*9010*/  FMUL R15, R38.reuse, R15 ;  /* 0x0000000f260f7220 */ /* 0x040fe20000400000 */
[--C-:B------:R-:W-:Y:S01]  /*9020*/  HADD2.F32 R55, -RZ, R75.reuse.H0_H0 ;  /* 0x2000004bff377230 */ /* 0x100fe20000004100 */
[----:B------:R-:W-:Y:S01]  /*9030*/  F2FP.SATFINITE.E4M3.F32.PACK_AB_MERGE_C R101, R11, R10, RZ ;  /* 0x0000000a0b65723e */ /* 0x000fe200048070ff */
[----:B------:R-:W-:Y:S02]  /*9040*/  HADD2.F32 R56, -RZ, R75.H1_H1 ;  /* 0x3000004bff387230 */ /* 0x000fe40000004100 */
[C---:B------:R-:W-:Y:S01]  /*9050*/  FFMA R15, R41.reuse, R52, R15 ;  /* 0x00000034290f7223 */ /* 0x040fe2000000000f */
[----:B------:R-:W-:Y:S01]  /*9060*/  FFMA R16, R41, R53, R16 ;  /* 0x0000003529107223 */ /* 0x000fe20000000010 */
[----:B------:R-:W-:Y:S01]  /*9070*/  F2FP.SATFINITE.E4M3.F32.PACK_AB_MERGE_C R101, R9, R8, R101 ;  /* 0x000000080965723e */ /* 0x000fe20004807065 */
[----:B------:R-:W-:Y:S01]  /*9080*/  FFMA R17, R41, R54, R17 ;  /* 0x0000003629117223 */ /* 0x000fe20000000011 */
[C---:B------:R-:W-:Y:S01]  /*9090*/  FMUL R18, R38.reuse, R18 ;  /* 0x0000001226127220 */ /* 0x040fe20000400000 */
[----:B------:R-:W-:Y:S01]  /*90a0*/  F2FP.SATFINITE.E4M3.F32.PACK_AB_MERGE_C R102, R15, R14, RZ ;  /* 0x0000000e0f66723e */ /* 0x000fe200048070ff */
[C---:B------:R-:W-:Y:S01]  /*90b0*/  FMUL R19, R38.reuse, R19 ;  /* 0x0000001326137220 */ /* 0x040fe20000400000 */
[--C-:B------:R-:W-:Y:S02]  /*90c0*/  HADD2.F32 R58, -RZ, R76.reuse.H0_H0 ;  /* 0x2000004cff3a7230 */ /* 0x100fe40000004100 */
[----:B------:R-:W-:Y:S01]  /*90d0*/  FFMA R18, R41, R55, R18 ;  /* 0x0000003729127223 */ /* 0x000fe20000000012 */
[----:B------:R-:W-:Y:S01]  /*90e0*/  F2FP.SATFINITE.E4M3.F32.PACK_AB_MERGE_C R102, R13, R12, R102 ;  /* 0x0000000c0d66723e */ /* 0x000fe20004807066 */
[C---:B------:R-:W-:Y:S01]  /*90f0*/  FFMA R19, R41.reuse, R56, R19 ;  /* 0x0000003829137223 */ /* 0x040fe20000000013 */
[----:B------:R-:W-:Y:S02]  /*9100*/  HADD2.F32 R61, -RZ, R76.H1_H1 ;  /* 0x3000004cff3d7230 */ /* 0x000fe40000004100 */
[C---:B------:R-:W-:Y:S01]  /*9110*/  FMUL R3, R38.reuse, R22 ;  /* 0x0000001626037220 */ /* 0x040fe20000400000 */
        /* <DEDUP_REMOVED lines=10> */
[C---:B------:R-:W-:Y:S01]  /*91c0*/  FMUL R23, R38.reuse, R28 ;  /* 0x0000001c26177220 */ /* 0x040fe20000400000 */
[----:B------:R-:W-:Y:S01]  /*91d0*/  F2FP.F16.E4M3.UNPACK_B R79, R79.H1 ;  /* 0x0000004fff4f723e */ /* 0x000fe200030006ff */
        /* <DEDUP_REMOVED lines=9> */
[C---:B------:R-:W-:Y:S01]  /*9270*/  FFMA R24, R41.reuse, R67, R24 ;  /* 0x0000004329187223 */ /* 0x040fe20000000018 */
[C---:B------:R-:W-:Y:S01]  /*9280*/  FMUL R28, R38.reuse, R33 ;  /* 0x00000021261c7220 */ /* 0x040fe20000400000 */
[--C-:B------:R-:W-:Y:S02]  /*9290*/  HADD2.F32 R42, -RZ, R79.reuse.H0_H0 ;  /* 0x2000004fff2a7230 */ /* 0x100fe40000004100 */
[C---:B------:R-:W-:Y:S01]  /*92a0*/  FFMA R25, R41.reuse, R66, R25 ;  /* 0x0000004229197223 */ /* 0x040fe20000000019 */
[----:B------:R-:W-:Y:S02]  /*92b0*/  HADD2.F32 R71, -RZ, R79.H1_H1 ;  /* 0x3000004fff477230 */ /* 0x000fe40000004100 */
[C---:B------:R-:W-:Y:S01]  /*92c0*/  FMUL R29, R38.reuse, R34 ;  /* 0x00000022261d7220 */ /* 0x040fe20000400000 */
        /* <DEDUP_REMOVED lines=9> */
[----:B-1----:R-:W-:Y:S01]  /*9360*/  F2FP.SATFINITE.E4M3.F32.PACK_AB_MERGE_C R105, R22, R21, RZ ;  /* 0x000000151669723e */ /* 0x002fe200048070ff */
[----:B------:R1:W-:Y:S01]  /*9370*/  STS.128 [R84+UR44+0x5200], R100 ;  /* 0x0052006454007988 */ /* 0x0003e20008000c2c */
[----:B------:R-:W-:Y:S02]  /*9380*/  F2FP.SATFINITE.E4M3.F32.PACK_AB_MERGE_C R64, R26, R25, RZ ;  /* 0x000000191a40723e */ /* 0x000fe400048070ff */
[----:B------:R-:W-:Y:S02]  /*9390*/  F2FP.SATFINITE.E4M3.F32.PACK_AB_MERGE_C R67, R30, R29, RZ ;  /* 0x0000001d1e43723e */ /* 0x000fe400048070ff */
[----:B------:R-:W-:Y:S02]  /*93a0*/  F2FP.SATFINITE.E4M3.F32.PACK_AB_MERGE_C R104, R2, R0, R3 ;  /* 0x000000000268723e */ /* 0x000fe40004807003 */
[----:B------:R-:W-:Y:S02]  /*93b0*/  F2FP.SATFINITE.E4M3.F32.PACK_AB_MERGE_C R105, R20, R7, R105 ;  /* 0x000000071469723e */ /* 0x000fe40004807069 */
[----:B------:R-:W-:Y:S02]  /*93c0*/  F2FP.SATFINITE.E4M3.F32.PACK_AB_MERGE_C R106, R24, R23, R64 ;  /* 0x00000017186a723e */ /* 0x000fe40004807040 */
[----:B------:R-:W-:Y:S02]  /*93d0*/  F2FP.SATFINITE.E4M3.F32.PACK_AB_MERGE_C R107, R28, R27, R67 ;  /* 0x0000001b1c6b723e */ /* 0x000fe40004807043 */
[----:B------:R-:W-:Y:S03]  /*93e0*/  IADD3 R36, PT, PT, R36, 0x1, RZ ;  /* 0x0000000124247810 */ /* 0x000fe60007ffe0ff */
        /* <DEDUP_REMOVED lines=18> */
.L_x_130:
[----:B------:R-:W-:Y:S05]  /*9510*/  BSYNC.RECONVERGENT B0 ;  /* 0x0000000000007941 */ /* 0x000fea0003800200 */
.L_x_129:
[----:B------:R-:W-:Y:S01]  /*9520*/  R2UR UR4, R87 ;  /* 0x00000000570472ca */ /* 0x000fe200000e0000 */
[----:B------:R-:W-:Y:S01]  /*9530*/  BAR.SYNC.DEFER_BLOCKING 0x1, 0x80 ;  /* 0x0042000000007b1d */ /* 0x000fe20000010000 */
[C---:B------:R-:W-:Y:S01]  /*9540*/  ISETP.NE.AND P0, PT, R89.reuse, 0x2, PT ;  /* 0x000000025900780c */ /* 0x040fe20003f05270 */
[----:B------:R-:W-:Y:S01]  /*9550*/  UISETP.NE.AND UP0, UPT, UR45, URZ, UPT ;  /* 0x000000ff2d00728c */ /* 0x000fe2000bf05270 */
[----:B------:R-:W-:Y:S01]  /*9560*/  ISETP.NE.AND P1, PT, R36, 0x4, PT ;  /* 0x000000042400780c */ /* 0x000fe20003f25270 */
[----:B------:R-:W-:Y:S01]  /*9570*/  UIADD3 UR20, UPT, UPT, UR37, UR59, URZ ;  /* 0x0000003b25147290 */ /* 0x000fe2000fffe0ff */
[----:B------:R-:W-:Y:S02]  /*9580*/  SEL R5, RZ, 0x1, P0 ;  /* 0x00000001ff057807 */ /* 0x000fe40000000000 */
[----:B------:R-:W-:Y:S02]  /*9590*/  SEL R3, RZ, 0x1, P1 ;  /* 0x00000001ff037807 */ /* 0x000fe40000800000 */
[----:B------:R-:W-:Y:S02]  /*95a0*/  LOP3.LUT R92, R92, R5, RZ, 0x3c, !PT ;  /* 0x000000055c5c7212 */ /* 0x000fe400078e3cff */
[----:B------:R-:W-:Y:S01]  /*95b0*/  LOP3.LUT R94, R94, R3, RZ, 0x3c, !PT ;  /* 0x000000035e5e7212 */ /* 0x000fe200078e3cff */
[----:B------:R-:W-:Y:S01]  /*95c0*/  UIADD3 UR16, UPT, UPT, UR38, UR4, URZ ;  /* 0x0000000426107290 */ /* 0x000fe2000fffe0ff */
[----:B------:R-:W-:Y:S02]  /*95d0*/  SEL R89, R89, RZ, P0 ;  /* 0x000000ff59597207 */ /* 0x000fe40000000000 */
[----:B------:R-:W-:Y:S01]  /*95e0*/  SEL R36, R36, RZ, P1 ;  /* 0x000000ff24247207 */ /* 0x000fe20000800000 */
[----:B------:R-:W-:Y:S01]  /*95f0*/  UMOV UR36, UR58 ;  /* 0x0000003a00247c82 */ /* 0x000fe20008000000 */
[----:B------:R-:W-:Y:S07]  /*9600*/  BRA.U UP0, `(.L_x_131) ;  /* 0xffffffb900e07547 */ /* 0x000fee000b83ffff */
[----:B------:R-:W-:Y:S05]  /*9610*/  EXIT ;  /* 0x000000000000794d */ /* 0x000fea0003800000 */
.L_x_24:
[----:B--2---:R2:W3:Y:S02]  /*9620*/  SYNCS.PHASECHK.TRANS64.TRYWAIT P0, [R0+URZ+0x100], R3 ;  /* 0x00010003000075a7 */ /* 0x0044e400080011ff */
[----:B---3--:R-:W-:Y:S05]  /*9630*/  @!P0 NANOSLEEP.SYNCS 0x989680 ;  /* 0x009896800000895d */ /* 0x008fea0003900000 */
[----:B------:R-:W3:Y:S02]  /*9640*/  @!P0 SYNCS.PHASECHK.TRANS64 P0, [R0+URZ+0x100], R3 ;  /* 0x00010003000085a7 */ /* 0x000ee400080010ff */
[----:B---3--:R-:W-:Y:S05]  /*9650*/  @!P0 BRA `(.L_x_24) ;  /* 0xfffffffc00f08947 */ /* 0x008fea000383ffff */
[----:B------:R-:W-:Y:S05]  /*9660*/  BRA `(.L_x_132) ;  /* 0xffffff8000987947 */ /* 0x000fea000383ffff */
.L_x_27:
[----:B--2---:R-:W-:-:S07]  /*9670*/  MOV R0, UR33 ;  /* 0x0000002100007c02 */ /* 0x004fce0008000f00 */
.L_x_133:
[----:B--2---:R2:W3:Y:S02]  /*9680*/  SYNCS.PHASECHK.TRANS64.TRYWAIT P0, [R0+URZ+0x20], R3 ;  /* 0x00002003000075a7 */ /* 0x0044e400080011ff */
[----:B---3--:R-:W-:Y:S05]  /*9690*/  @!P0 NANOSLEEP.SYNCS 0x989680 ;  /* 0x009896800000895d */ /* 0x008fea0003900000 */
[----:B------:R-:W3:Y:S02]  /*96a0*/  @!P0 SYNCS.PHASECHK.TRANS64 P0, [R0+URZ+0x20], R3 ;  /* 0x00002003000085a7 */ /* 0x000ee400080010ff */
[----:B---3--:R-:W-:Y:S05]  /*96b0*/  @!P0 BRA `(.L_x_133) ;  /* 0xfffffffc00f08947 */ /* 0x008fea000383ffff */
[----:B------:R-:W-:Y:S05]  /*96c0*/  BRA `(.L_x_26) ;  /* 0xffffff8000d87947 */ /* 0x000fea000383ffff */
.L_x_34:
[----:B-1----:R-:W-:-:S07]  /*96d0*/  MOV R0, UR17 ;  /* 0x0000001100007c02 */ /* 0x002fce0008000f00 */
.L_x_134:
[----:B-1----:R1:W2:Y:S02]  /*96e0*/  SYNCS.PHASECHK.TRANS64.TRYWAIT P0, [R0+URZ+0x20], R3 ;  /* 0x00002003000075a7 */ /* 0x0022a400080011ff */
[----:B--2---:R-:W-:Y:S05]  /*96f0*/  @!P0 NANOSLEEP.SYNCS 0x989680 ;  /* 0x009896800000895d */ /* 0x004fea0003900000 */
[----:B------:R-:W2:Y:S02]  /*9700*/  @!P0 SYNCS.PHASECHK.TRANS64 P0, [R0+URZ+0x20], R3 ;  /* 0x00002003000085a7 */ /* 0x000ea400080010ff */
[----:B--2---:R-:W-:Y:S05]  /*9710*/  @!P0 BRA `(.L_x_134) ;  /* 0xfffffffc00f08947 */ /* 0x004fea000383ffff */
[----:B------:R-:W-:Y:S05]  /*9720*/  BRA `(.L_x_33) ;  /* 0xffffff8400947947 */ /* 0x000fea000383ffff */
.L_x_39:
[----:B-1----:R1:W2:Y:S02]  /*9730*/  SYNCS.PHASECHK.TRANS64.TRYWAIT P0, [R3+URZ+0x90], R0 ;  /* 0x00009000030075a7 */ /* 0x0022a400080011ff */
[----:B--2---:R-:W-:Y:S05]  /*9740*/  @!P0 NANOSLEEP.SYNCS 0x989680 ;  /* 0x009896800000895d */ /* 0x004fea0003900000 */
[----:B------:R-:W2:Y:S02]  /*9750*/  @!P0 SYNCS.PHASECHK.TRANS64 P0, [R3+URZ+0x90], R0 ;  /* 0x00009000030085a7 */ /* 0x000ea400080010ff */
[----:B--2---:R-:W-:Y:S05]  /*9760*/  @!P0 BRA `(.L_x_39) ;  /* 0xfffffffc00f08947 */ /* 0x004fea000383ffff */
[----:B------:R-:W-:Y:S05]  /*9770*/  BRA `(.L_x_135) ;  /* 0xffffff8800347947 */ /* 0x000fea000383ffff */
.L_x_43:
[----:B-1----:R-:W-:-:S07]  /*9780*/  MOV R0, UR4 ;  /* 0x0000000400007c02 */ /* 0x002fce0008000f00 */
.L_x_136:
[----:B-1----:R1:W2:Y:S02]  /*9790*/  SYNCS.PHASECHK.TRANS64.TRYWAIT P0, [R0+URZ], R3 ;  /* 0x00000003000075a7 */ /* 0x0022a400080011ff */
[----:B--2---:R-:W-:Y:S05]  /*97a0*/  @!P0 NANOSLEEP.SYNCS 0x989680 ;  /* 0x009896800000895d */ /* 0x004fea0003900000 */
[----:B------:R-:W2:Y:S02]  /*97b0*/  @!P0 SYNCS.PHASECHK.TRANS64 P0, [R0+URZ], R3 ;  /* 0x00000003000085a7 */ /* 0x000ea400080010ff */
[----:B--2---:R-:W-:Y:S05]  /*97c0*/  @!P0 BRA `(.L_x_136) ;  /* 0xfffffffc00f08947 */ /* 0x004fea000383ffff */
[----:B------:R-:W-:Y:S05]  /*97d0*/  BRA `(.L_x_137) ;  /* 0xffffff8c00dc7947 */ /* 0x000fea000383ffff */
.L_x_44:
[----:B------:R-:W-:-:S07]  /*97e0*/  MOV R0, UR5 ;  /* 0x0000000500007c02 */ /* 0x000fce0008000f00 */
.L_x_138:
[----:B-1----:R1:W2:Y:S02]  /*97f0*/  SYNCS.PHASECHK.TRANS64.TRYWAIT P0, [R0+URZ], R3 ;  /* 0x00000003000075a7 */ /* 0x0022a400080011ff */
[----:B--2---:R-:W-:Y:S05]  /*9800*/  @!P0 NANOSLEEP.SYNCS 0x989680 ;  /* 0x009896800000895d */ /* 0x004fea0003900000 */
[----:B------:R-:W2:Y:S02]  /*9810*/  @!P0 SYNCS.PHASECHK.TRANS64 P0, [R0+URZ], R3 ;  /* 0x00000003000085a7 */ /* 0x000ea400080010ff */
[----:B--2---:R-:W-:Y:S05]  /*9820*/  @!P0 BRA `(.L_x_138) ;  /* 0xfffffffc00f08947 */ /* 0x004fea000383ffff */
[----:B------:R-:W-:Y:S05]  /*9830*/  BRA `(.L_x_139) ;  /* 0xffffff8c00e87947 */ /* 0x000fea000383ffff */
.L_x_45:
[----:B------:R-:W-:-:S07]  /*9840*/  MOV R0, UR5 ;  /* 0x0000000500007c02 */ /* 0x000fce0008000f00 */
.L_x_140:
[----:B-1----:R1:W2:Y:S02]  /*9850*/  SYNCS.PHASECHK.TRANS64.TRYWAIT P0, [R0+URZ], R3 ;  /* 0x00000003000075a7 */ /* 0x0022a400080011ff */
[----:B--2---:R-:W-:Y:S05]  /*9860*/  @!P0 NANOSLEEP.SYNCS 0x989680 ;  /* 0x009896800000895d */ /* 0x004fea0003900000 */
[----:B------:R-:W2:Y:S02]  /*9870*/  @!P0 SYNCS.PHASECHK.TRANS64 P0, [R0+URZ], R3 ;  /* 0x00000003000085a7 */ /* 0x000ea400080010ff */
[----:B--2---:R-:W-:Y:S05]  /*9880*/  @!P0 BRA `(.L_x_140) ;  /* 0xfffffffc00f08947 */ /* 0x004fea000383ffff */
[----:B------:R-:W-:Y:S05]  /*9890*/  BRA `(.L_x_141) ;  /* 0xffffff8c00f47947 */ /* 0x000fea000383ffff */
.L_x_48:
[----:B-1----:R1:W2:Y:S02]  /*98a0*/  SYNCS.PHASECHK.TRANS64.TRYWAIT P0, [R2+URZ+0xf0], R5 ;  /* 0x0000f005020075a7 */ /* 0x0022a400080011ff */
[----:B--2---:R-:W-:Y:S05]  /*98b0*/  @!P0 NANOSLEEP.SYNCS 0x989680 ;  /* 0x009896800000895d */ /* 0x004fea0003900000 */
[----:B------:R-:W2:Y:S02]  /*98c0*/  @!P0 SYNCS.PHASECHK.TRANS64 P0, [R2+URZ+0xf0], R5 ;  /* 0x0000f005020085a7 */ /* 0x000ea400080010ff */
[----:B--2---:R-:W-:Y:S05]  /*98d0*/  @!P0 BRA `(.L_x_48) ;  /* 0xfffffffc00f08947 */ /* 0x004fea000383ffff */
[----:B------:R-:W-:Y:S05]  /*98e0*/  BRA `(.L_x_142) ;  /* 0xffffff9000587947 */ /* 0x000fea000383ffff */
.L_x_49:
[----:B------:R-:W-:-:S07]  /*98f0*/  MOV R2, UR4 ;  /* 0x0000000400027c02 */ /* 0x000fce0008000f00 */
.L_x_143:
[----:B-1----:R1:W2:Y:S02]  /*9900*/  SYNCS.PHASECHK.TRANS64.TRYWAIT P0, [R2+URZ+0xa0], R5 ;  /* 0x0000a005020075a7 */ /* 0x0022a400080011ff */
[----:B--2---:R-:W-:Y:S05]  /*9910*/  @!P0 NANOSLEEP.SYNCS 0x989680 ;  /* 0x009896800000895d */ /* 0x004fea0003900000 */
[----:B------:R-:W2:Y:S02]  /*9920*/  @!P0 SYNCS.PHASECHK.TRANS64 P0, [R2+URZ+0xa0], R5 ;  /* 0x0000a005020085a7 */ /* 0x000ea400080010ff */
[----:B--2---:R-:W-:Y:S05]  /*9930*/  @!P0 BRA `(.L_x_143) ;  /* 0xfffffffc00f08947 */ /* 0x004fea000383ffff */
[----:B------:R-:W-:Y:S05]  /*9940*/  BRA `(.L_x_144) ;  /* 0xffffff9000687947 */ /* 0x000fea000383ffff */
.L_x_50:
[----:B-1----:R1:W2:Y:S02]  /*9950*/  SYNCS.PHASECHK.TRANS64.TRYWAIT P1, [R2+URZ+0x90], R5 ;  /* 0x00009005020075a7 */ /* 0x0022a400080211ff */
[----:B--2---:R-:W-:Y:S05]  /*9960*/  @!P1 NANOSLEEP.SYNCS 0x989680 ;  /* 0x009896800000995d */ /* 0x004fea0003900000 */
[----:B------:R-:W2:Y:S02]  /*9970*/  @!P1 SYNCS.PHASECHK.TRANS64 P1, [R2+URZ+0x90], R5 ;  /* 0x00009005020095a7 */ /* 0x000ea400080210ff */
[----:B--2---:R-:W-:Y:S05]  /*9980*/  @!P1 BRA `(.L_x_50) ;  /* 0xfffffffc00f09947 */ /* 0x004fea000383ffff */
[----:B------:R-:W-:Y:S05]  /*9990*/  BRA `(.L_x_145) ;  /* 0xffffff9000987947 */ /* 0x000fea000383ffff */
.L_x_53:
[----:B------:R-:W-:-:S07]  /*99a0*/  MOV R0, UR4 ;  /* 0x0000000400007c02 */ /* 0x000fce0008000f00 */
.L_x_146:
[----:B-1----:R1:W2:Y:S02]  /*99b0*/  SYNCS.PHASECHK.TRANS64.TRYWAIT P0, [R0+URZ+0xa0], R3 ;  /* 0x0000a003000075a7 */ /* 0x0022a400080011ff */
[----:B--2---:R-:W-:Y:S05]  /*99c0*/  @!P0 NANOSLEEP.SYNCS 0x989680 ;  /* 0x009896800000895d */ /* 0x004fea0003900000 */
[----:B------:R-:W2:Y:S02]  /*99d0*/  @!P0 SYNCS.PHASECHK.TRANS64 P0, [R0+URZ+0xa0], R3 ;  /* 0x0000a003000085a7 */ /* 0x000ea400080010ff */
[----:B--2---:R-:W-:Y:S05]  /*99e0*/  @!P0 BRA `(.L_x_146) ;  /* 0xfffffffc00f08947 */ /* 0x004fea000383ffff */
[----:B------:R-:W-:Y:S05]  /*99f0*/  BRA `(.L_x_52) ;  /* 0xffffff9000ec7947 */ /* 0x000fea000383ffff */
.L_x_60:
[----:B-1----:R1:W2:Y:S02]  /*9a00*/  SYNCS.PHASECHK.TRANS64.TRYWAIT P1, [R0+URZ+0x90], R5 ;  /* 0x00009005000075a7 */ /* 0x0022a400080211ff */
[----:B--2---:R-:W-:Y:S05]  /*9a10*/  @!P1 NANOSLEEP.SYNCS 0x989680 ;  /* 0x009896800000995d */ /* 0x004fea0003900000 */
[----:B------:R-:W2:Y:S02]  /*9a20*/  @!P1 SYNCS.PHASECHK.TRANS64 P1, [R0+URZ+0x90], R5 ;  /* 0x00009005000095a7 */ /* 0x000ea400080210ff */
[----:B--2---:R-:W-:Y:S05]  /*9a30*/  @!P1 BRA `(.L_x_60) ;  /* 0xfffffffc00f09947 */ /* 0x004fea000383ffff */
[----:B------:R-:W-:Y:S05]  /*9a40*/  BRA `(.L_x_147) ;  /* 0xffffff9800547947 */ /* 0x000fea000383ffff */
.L_x_61:
[----:B------:R-:W-:-:S07]  /*9a50*/  MOV R3, UR23 ;  /* 0x0000001700037c02 */ /* 0x000fce0008000f00 */
.L_x_148:
[----:B-1----:R1:W2:Y:S02]  /*9a60*/  SYNCS.PHASECHK.TRANS64.TRYWAIT P0, [R3+URZ+0xd0], R0 ;  /* 0x0000d000030075a7 */ /* 0x0022a400080011ff */
[----:B--2---:R-:W-:Y:S05]  /*9a70*/  @!P0 NANOSLEEP.SYNCS 0x989680 ;  /* 0x009896800000895d */ /* 0x004fea0003900000 */
[----:B------:R-:W2:Y:S02]  /*9a80*/  @!P0 SYNCS.PHASECHK.TRANS64 P0, [R3+URZ+0xd0], R0 ;  /* 0x0000d000030085a7 */ /* 0x000ea400080010ff */
[----:B--2---:R-:W-:Y:S05]  /*9a90*/  @!P0 BRA `(.L_x_148) ;  /* 0xfffffffc00f08947 */ /* 0x004fea000383ffff */
[----:B------:R-:W-:Y:S05]  /*9aa0*/  BRA `(.L_x_149) ;  /* 0xffffff9800a47947 */ /* 0x000fea000383ffff */
.L_x_64:
[----:B------:R-:W-:Y:S07]  /*9ab0*/  MOV R0, UR5 ;  /* 0x0000000500007c02 */ /* 0x000fee0008000f00 */
.L_x_150:
[----:B-1----:R1:W2:Y:S02]  /*9ac0*/  SYNCS.PHASECHK.TRANS64.TRYWAIT P0, [R0+URZ], R3 ;  /* 0x00000003000075a7 */ /* 0x0022a400080011ff */
[----:B--2---:R-:W-:Y:S05]  /*9ad0*/  @!P0 NANOSLEEP.SYNCS 0x989680 ;  /* 0x009896800000895d */ /* 0x004fea0003900000 */
[----:B------:R-:W2:Y:S02]  /*9ae0*/  @!P0 SYNCS.PHASECHK.TRANS64 P0, [R0+URZ], R3 ;  /* 0x00000003000085a7 */ /* 0x000ea400080010ff */
[----:B--2---:R-:W-:Y:S05]  /*9af0*/  @!P0 BRA `(.L_x_150) ;  /* 0xfffffffc00f08947 */ /* 0x004fea000383ffff */
[----:B------:R-:W-:Y:S05]  /*9b00*/  BRA `(.L_x_63) ;  /* 0xffffff9800c07947 */ /* 0x000fea000383ffff */
.L_x_67:
[----:B------:R-:W-:-:S07]  /*9b10*/  MOV R0, UR4 ;  /* 0x0000000400007c02 */ /* 0x000fce0008000f00 */
.L_x_151:
[----:B--2---:R2:W4:Y:S02]  /*9b20*/  SYNCS.PHASECHK.TRANS64.TRYWAIT P0, [R0+URZ], R3 ;  /* 0x00000003000075a7 */ /* 0x00452400080011ff */
[----:B----4-:R-:W-:Y:S05]  /*9b30*/  @!P0 NANOSLEEP.SYNCS 0x989680 ;  /* 0x009896800000895d */ /* 0x010fea0003900000 */
[----:B------:R-:W4:Y:S02]  /*9b40*/  @!P0 SYNCS.PHASECHK.TRANS64 P0, [R0+URZ], R3 ;  /* 0x00000003000085a7 */ /* 0x000f2400080010ff */
[----:B----4-:R-:W-:Y:S05]  /*9b50*/  @!P0 BRA `(.L_x_151) ;  /* 0xfffffffc00f08947 */ /* 0x010fea000383ffff */
[----:B------:R-:W-:Y:S05]  /*9b60*/  BRA `(.L_x_152) ;  /* 0xffffff9c00747947 */ /* 0x000fea000383ffff */
.L_x_68:
[----:B------:R-:W-:-:S07]  /*9b70*/  MOV R0, UR5 ;  /* 0x0000000500007c02 */ /* 0x000fce0008000f00 */
.L_x_153:
[----:B-1----:R1:W2:Y:S02]  /*9b80*/  SYNCS.PHASECHK.TRANS64.TRYWAIT P0, [R0+URZ], R3 ;  /* 0x00000003000075a7 */ /* 0x0022a400080011ff */
[----:B--2---:R-:W-:Y:S05]  /*9b90*/  @!P0 NANOSLEEP.SYNCS 0x989680 ;  /* 0x009896800000895d */ /* 0x004fea0003900000 */
[----:B------:R-:W2:Y:S02]  /*9ba0*/  @!P0 SYNCS.PHASECHK.TRANS64 P0, [R0+URZ], R3 ;  /* 0x00000003000085a7 */ /* 0x000ea400080010ff */
[----:B--2---:R-:W-:Y:S05]  /*9bb0*/  @!P0 BRA `(.L_x_153) ;  /* 0xfffffffc00f08947 */ /* 0x004fea000383ffff */
[----:B------:R-:W-:Y:S05]  /*9bc0*/  BRA `(.L_x_154) ;  /* 0xffffff9c00807947 */ /* 0x000fea000383ffff */
.L_x_69:
[----:B------:R-:W-:-:S07]  /*9bd0*/  MOV R0, UR5 ;  /* 0x0000000500007c02 */ /* 0x000fce0008000f00 */
.L_x_155:
[----:B-1----:R1:W2:Y:S02]  /*9be0*/  SYNCS.PHASECHK.TRANS64.TRYWAIT P0, [R0+URZ], R3 ;  /* 0x00000003000075a7 */ /* 0x0022a400080011ff */
[----:B--2---:R-:W-:Y:S05]  /*9bf0*/  @!P0 NANOSLEEP.SYNCS 0x989680 ;  /* 0x009896800000895d */ /* 0x004fea0003900000 */
[----:B------:R-:W2:Y:S02]  /*9c00*/  @!P0 SYNCS.PHASECHK.TRANS64 P0, [R0+URZ], R3 ;  /* 0x00000003000085a7 */ /* 0x000ea400080010ff */
[----:B--2---:R-:W-:Y:S05]  /*9c10*/  @!P0 BRA `(.L_x_155) ;  /* 0xfffffffc00f08947 */ /* 0x004fea000383ffff */
[----:B------:R-:W-:Y:S05]  /*9c20*/  BRA `(.L_x_156) ;  /* 0xffffff9c008c7947 */ /* 0x000fea000383ffff */
.L_x_70:
[----:B------:R-:W-:-:S07]  /*9c30*/  MOV R0, UR4 ;  /* 0x0000000400007c02 */ /* 0x000fce0008000f00 */
.L_x_157:
[----:B-1----:R1:W2:Y:S02]  /*9c40*/  SYNCS.PHASECHK.TRANS64.TRYWAIT P0, [R0+URZ], R3 ;  /* 0x00000003000075a7 */ /* 0x0022a400080011ff */
[----:B--2---:R-:W-:Y:S05]  /*9c50*/  @!P0 NANOSLEEP.SYNCS 0x989680 ;  /* 0x009896800000895d */ /* 0x004fea0003900000 */
[----:B------:R-:W2:Y:S02]  /*9c60*/  @!P0 SYNCS.PHASECHK.TRANS64 P0, [R0+URZ], R3 ;  /* 0x00000003000085a7 */ /* 0x000ea400080010ff */
[----:B--2---:R-:W-:Y:S05]  /*9c70*/  @!P0 BRA `(.L_x_157) ;  /* 0xfffffffc00f08947 */ /* 0x004fea000383ffff */
[----:B------:R-:W-:Y:S05]  /*9c80*/  BRA `(.L_x_158) ;  /* 0xffffff9c00987947 */ /* 0x000fea000383ffff */
.L_x_75:
[----:B--2---:R2:W3:Y:S02]  /*9c90*/  SYNCS.PHASECHK.TRANS64.TRYWAIT P0, [R12+URZ+0x90], R9 ;  /* 0x000090090c0075a7 */ /* 0x0044e400080011ff */
[----:B---3--:R-:W-:Y:S05]  /*9ca0*/  @!P0 NANOSLEEP.SYNCS 0x989680 ;  /* 0x009896800000895d */ /* 0x008fea0003900000 */
[----:B------:R-:W3:Y:S02]  /*9cb0*/  @!P0 SYNCS.PHASECHK.TRANS64 P0, [R12+URZ+0x90], R9 ;  /* 0x000090090c0085a7 */ /* 0x000ee400080010ff */
[----:B---3--:R-:W-:Y:S05]  /*9cc0*/  @!P0 BRA `(.L_x_75) ;  /* 0xfffffffc00f08947 */ /* 0x008fea000383ffff */
[----:B------:R-:W-:Y:S05]  /*9cd0*/  BRA `(.L_x_159) ;  /* 0xffffffa000c87947 */ /* 0x000fea000383ffff */
.L_x_78:
[----:B------:R-:W-:Y:S07]  /*9ce0*/  MOV R0, UR21 ;  /* 0x0000001500007c02 */ /* 0x000fee0008000f00 */
.L_x_160:
[----:B--2---:R2:W3:Y:S02]  /*9cf0*/  SYNCS.PHASECHK.TRANS64.TRYWAIT P2, [R0+URZ+0x88], R11 ;  /* 0x0000880b000075a7 */ /* 0x0044e400080411ff */
[----:B---3--:R-:W-:Y:S05]  /*9d00*/  @!P2 NANOSLEEP.SYNCS 0x989680 ;  /* 0x009896800000a95d */ /* 0x008fea0003900000 */
[----:B------:R-:W3:Y:S02]  /*9d10*/  @!P2 SYNCS.PHASECHK.TRANS64 P2, [R0+URZ+0x88], R11 ;  /* 0x0000880b0000a5a7 */ /* 0x000ee400080410ff */
[----:B---3--:R-:W-:Y:S05]  /*9d20*/  @!P2 BRA `(.L_x_160) ;  /* 0xfffffffc00f0a947 */ /* 0x008fea000383ffff */
[----:B------:R-:W-:Y:S05]  /*9d30*/  BRA `(.L_x_77) ;  /* 0xffffffa800307947 */ /* 0x000fea000383ffff */
.L_x_81:
[----:B--2---:R-:W-:Y:S07]  /*9d40*/  MOV R0, UR21 ;  /* 0x0000001500007c02 */ /* 0x004fee0008000f00 */
.L_x_161:
[----:B--2---:R2:W3:Y:S02]  /*9d50*/  SYNCS.PHASECHK.TRANS64.TRYWAIT P0, [R0+URZ+0x60], R9 ;  /* 0x00006009000075a7 */ /* 0x0044e400080011ff */
[----:B---3--:R-:W-:Y:S05]  /*9d60*/  @!P0 NANOSLEEP.SYNCS 0x989680 ;  /* 0x009896800000895d */ /* 0x008fea0003900000 */
[----:B------:R-:W3:Y:S02]  /*9d70*/  @!P0 SYNCS.PHASECHK.TRANS64 P0, [R0+URZ+0x60], R9 ;  /* 0x00006009000085a7 */ /* 0x000ee400080010ff */
[----:B---3--:R-:W-:Y:S05]  /*9d80*/  @!P0 BRA `(.L_x_161) ;  /* 0xfffffffc00f08947 */ /* 0x008fea000383ffff */
[----:B------:R-:W-:Y:S05]  /*9d90*/  BRA `(.L_x_162) ;  /* 0xffffffa8008c7947 */ /* 0x000fea000383ffff */
.L_x_82:
[----:B------:R-:W-:Y:S07]  /*9da0*/  MOV R0, UR21 ;  /* 0x0000001500007c02 */ /* 0x000fee0008000f00 */
.L_x_163:
[----:B--2---:R2:W3:Y:S02]  /*9db0*/  SYNCS.PHASECHK.TRANS64.TRYWAIT P0, [R0+URZ+0x68], R9 ;  /* 0x00006809000075a7 */ /* 0x0044e400080011ff */
[----:B---3--:R-:W-:Y:S05]  /*9dc0*/  @!P0 NANOSLEEP.SYNCS 0x989680 ;  /* 0x009896800000895d */ /* 0x008fea0003900000 */
[----:B------:R-:W3:Y:S02]  /*9dd0*/  @!P0 SYNCS.PHASECHK.TRANS64 P0, [R0+URZ+0x68], R9 ;  /* 0x00006809000085a7 */ /* 0x000ee400080010ff */
[----:B---3--:R-:W-:Y:S05]  /*9de0*/  @!P0 BRA `(.L_x_163) ;  /* 0xfffffffc00f08947 */ /* 0x008fea000383ffff */
[----:B------:R-:W-:Y:S05]  /*9df0*/  BRA `(.L_x_164) ;  /* 0xffffffa800c47947 */ /* 0x000fea000383ffff */
.L_x_83:
[----:B------:R-:W-:Y:S07]  /*9e00*/  MOV R0, UR21 ;  /* 0x0000001500007c02 */ /* 0x000fee0008000f00 */
.L_x_165:
[----:B--2---:R2:W3:Y:S02]  /*9e10*/  SYNCS.PHASECHK.TRANS64.TRYWAIT P0, [R0+URZ+0x70], R9 ;  /* 0x00007009000075a7 */ /* 0x0044e400080011ff */
[----:B---3--:R-:W-:Y:S05]  /*9e20*/  @!P0 NANOSLEEP.SYNCS 0x989680 ;  /* 0x009896800000895d */ /* 0x008fea0003900000 */
[----:B------:R-:W3:Y:S02]  /*9e30*/  @!P0 SYNCS.PHASECHK.TRANS64 P0, [R0+URZ+0x70], R9 ;  /* 0x00007009000085a7 */ /* 0x000ee400080010ff */
[----:B---3--:R-:W-:Y:S05]  /*9e40*/  @!P0 BRA `(.L_x_165) ;  /* 0xfffffffc00f08947 */ /* 0x008fea000383ffff */
[----:B------:R-:W-:Y:S05]  /*9e50*/  BRA `(.L_x_166) ;  /* 0xffffffac00087947 */ /* 0x000fea000383ffff */
.L_x_84:
[----:B------:R-:W-:Y:S07]  /*9e60*/  MOV R0, UR21 ;  /* 0x0000001500007c02 */ /* 0x000fee0008000f00 */
.L_x_167:
[----:B--2---:R2:W3:Y:S02]  /*9e70*/  SYNCS.PHASECHK.TRANS64.TRYWAIT P0, [R0+URZ+0x78], R9 ;  /* 0x00007809000075a7 */ /* 0x0044e400080011ff */
[----:B---3--:R-:W-:Y:S05]  /*9e80*/  @!P0 NANOSLEEP.SYNCS 0x989680 ;  /* 0x009896800000895d */ /* 0x008fea0003900000 */
[----:B------:R-:W3:Y:S02]  /*9e90*/  @!P0 SYNCS.PHASECHK.TRANS64 P0, [R0+URZ+0x78], R9 ;  /* 0x00007809000085a7 */ /* 0x000ee400080010ff */
[----:B---3--:R-:W-:Y:S05]  /*9ea0*/  @!P0 BRA `(.L_x_167) ;  /* 0xfffffffc00f08947 */ /* 0x008fea000383ffff */
[----:B------:R-:W-:Y:S05]  /*9eb0*/  BRA `(.L_x_168) ;  /* 0xffffffac00487947 */ /* 0x000fea000383ffff */
.L_x_86:
[----:B------:R-:W-:-:S07]  /*9ec0*/  MOV R0, UR21 ;  /* 0x0000001500007c02 */ /* 0x000fce0008000f00 */
.L_x_169:
[----:B---3--:R3:W4:Y:S02]  /*9ed0*/  SYNCS.PHASECHK.TRANS64.TRYWAIT P0, [R0+URZ+0x60], R3 ;  /* 0x00006003000075a7 */ /* 0x00872400080011ff */
[----:B----4-:R-:W-:Y:S05]  /*9ee0*/  @!P0 NANOSLEEP.SYNCS 0x989680 ;  /* 0x009896800000895d */ /* 0x010fea0003900000 */
[----:B------:R-:W4:Y:S02]  /*9ef0*/  @!P0 SYNCS.PHASECHK.TRANS64 P0, [R0+URZ+0x60], R3 ;  /* 0x00006003000085a7 */ /* 0x000f2400080010ff */
[----:B----4-:R-:W-:Y:S05]  /*9f00*/  @!P0 BRA `(.L_x_169) ;  /* 0xfffffffc00f08947 */ /* 0x010fea000383ffff */
[----:B------:R-:W-:Y:S05]  /*9f10*/  BRA `(.L_x_170) ;  /* 0xffffffac00bc7947 */ /* 0x000fea000383ffff */
.L_x_87:
[----:B---3--:R-:W-:-:S07]  /*9f20*/  MOV R0, UR21 ;  /* 0x0000001500007c02 */ /* 0x008fce0008000f00 */
.L_x_171:
[----:B---3--:R3:W4:Y:S02]  /*9f30*/  SYNCS.PHASECHK.TRANS64.TRYWAIT P0, [R0+URZ+0x68], R3 ;  /* 0x00006803000075a7 */ /* 0x00872400080011ff */
[----:B----4-:R-:W-:Y:S05]  /*9f40*/  @!P0 NANOSLEEP.SYNCS 0x989680 ;  /* 0x009896800000895d */ /* 0x010fea0003900000 */
[----:B------:R-:W4:Y:S02]  /*9f50*/  @!P0 SYNCS.PHASECHK.TRANS64 P0, [R0+URZ+0x68], R3 ;  /* 0x00006803000085a7 */ /* 0x000f2400080010ff */
[----:B----4-:R-:W-:Y:S05]  /*9f60*/  @!P0 BRA `(.L_x_171) ;  /* 0xfffffffc00f08947 */ /* 0x010fea000383ffff */
[----:B------:R-:W-:Y:S05]  /*9f70*/  BRA `(.L_x_172) ;  /* 0xffffffac00ac7947 */ /* 0x000fea000383ffff */
.L_x_88:
[----:B---3--:R-:W-:-:S07]  /*9f80*/  MOV R0, UR21 ;  /* 0x0000001500007c02 */ /* 0x008fce0008000f00 */
.L_x_173:
[----:B---3--:R3:W4:Y:S02]  /*9f90*/  SYNCS.PHASECHK.TRANS64.TRYWAIT P0, [R0+URZ+0x70], R3 ;  /* 0x00007003000075a7 */ /* 0x00872400080011ff */
[----:B----4-:R-:W-:Y:S05]  /*9fa0*/  @!P0 NANOSLEEP.SYNCS 0x989680 ;  /* 0x009896800000895d */ /* 0x010fea0003900000 */
[----:B------:R-:W4:Y:S02]  /*9fb0*/  @!P0 SYNCS.PHASECHK.TRANS64 P0, [R0+URZ+0x70], R3 ;  /* 0x00007003000085a7 */ /* 0x000f2400080010ff */
[----:B----4-:R-:W-:Y:S05]  /*9fc0*/  @!P0 BRA `(.L_x_173) ;  /* 0xfffffffc00f08947 */ /* 0x010fea000383ffff */
[----:B------:R-:W-:Y:S05]  /*9fd0*/  BRA `(.L_x_174) ;  /* 0xffffffac009c7947 */ /* 0x000fea000383ffff */
.L_x_90:
[----:B-1----:R1:W2:Y:S02]  /*9fe0*/  SYNCS.PHASECHK.TRANS64.TRYWAIT P0, [R3+URZ+0x90], R0 ;  /* 0x00009000030075a7 */ /* 0x0022a400080011ff */
[----:B--2---:R-:W-:Y:S05]  /*9ff0*/  @!P0 NANOSLEEP.SYNCS 0x989680 ;  /* 0x009896800000895d */ /* 0x004fea0003900000 */
[----:B------:R-:W2:Y:S02]  /*a000*/  @!P0 SYNCS.PHASECHK.TRANS64 P0, [R3+URZ+0x90], R0 ;  /* 0x00009000030085a7 */ /* 0x000ea400080010ff */
[----:B--2---:R-:W-:Y:S05]  /*a010*/  @!P0 BRA `(.L_x_90) ;  /* 0xfffffffc00f08947 */ /* 0x004fea000383ffff */
[----:B------:R-:W-:Y:S05]  /*a020*/  BRA `(.L_x_175) ;  /* 0xffffffb0006c7947 */ /* 0x000fea000383ffff */
.L_x_101:
[----:B--2---:R2:W1:Y:S02]  /*a030*/  SYNCS.PHASECHK.TRANS64.TRYWAIT P1, [R2+URZ+0x40], R3 ;  /* 0x00004003020075a7 */ /* 0x00446400080211ff */
[----:B-1----:R-:W-:Y:S05]  /*a040*/  @!P1 NANOSLEEP.SYNCS 0x989680 ;  /* 0x009896800000995d */ /* 0x002fea0003900000 */
[----:B------:R-:W1:Y:S02]  /*a050*/  @!P1 SYNCS.PHASECHK.TRANS64 P1, [R2+URZ+0x40], R3 ;  /* 0x00004003020095a7 */ /* 0x000e6400080210ff */
[----:B-1----:R-:W-:Y:S05]  /*a060*/  @!P1 BRA `(.L_x_101) ;  /* 0xfffffffc00f09947 */ /* 0x002fea000383ffff */
[----:B------:R-:W-:Y:S05]  /*a070*/  BRA `(.L_x_100) ;  /* 0xffffffbc00e47947 */ /* 0x000fea000383ffff */
.L_x_103:
[----:B--2---:R2:W4:Y:S02]  /*a080*/  SYNCS.PHASECHK.TRANS64.TRYWAIT P0, [R71+URZ+0xb0], R4 ;  /* 0x0000b004470075a7 */ /* 0x00452400080011ff */
[----:B----4-:R-:W-:Y:S05]  /*a090*/  @!P0 NANOSLEEP.SYNCS 0x989680 ;  /* 0x009896800000895d */ /* 0x010fea0003900000 */
[----:B------:R-:W4:Y:S02]  /*a0a0*/  @!P0 SYNCS.PHASECHK.TRANS64 P0, [R71+URZ+0xb0], R4 ;  /* 0x0000b004470085a7 */ /* 0x000f2400080010ff */
[----:B----4-:R-:W-:Y:S05]  /*a0b0*/  @!P0 BRA `(.L_x_103) ;  /* 0xfffffffc00f08947 */ /* 0x010fea000383ffff */
[----:B------:R-:W-:Y:S05]  /*a0c0*/  BRA `(.L_x_102) ;  /* 0xffffffc000347947 */ /* 0x000fea000383ffff */
.L_x_111:
[----:B---3--:R3:W4:Y:S02]  /*a0d0*/  SYNCS.PHASECHK.TRANS64.TRYWAIT P0, [R112+URZ+0x40], R3 ;  /* 0x00004003700075a7 */ /* 0x00872400080011ff */
[----:B----4-:R-:W-:Y:S05]  /*a0e0*/  @!P0 NANOSLEEP.SYNCS 0x989680 ;  /* 0x009896800000895d */ /* 0x010fea0003900000 */
[----:B------:R-:W4:Y:S02]  /*a0f0*/  @!P0 SYNCS.PHASECHK.TRANS64 P0, [R112+URZ+0x40], R3 ;  /* 0x00004003700085a7 */ /* 0x000f2400080010ff */
[----:B----4-:R-:W-:Y:S05]  /*a100*/  @!P0 BRA `(.L_x_111) ;  /* 0xfffffffc00f08947 */ /* 0x010fea000383ffff */
[----:B------:R-:W-:Y:S05]  /*a110*/  BRA `(.L_x_110) ;  /* 0xffffffcc00287947 */ /* 0x000fea000383ffff */
.L_x_119:
[----:B---3--:R3:W4:Y:S02]  /*a120*/  SYNCS.PHASECHK.TRANS64.TRYWAIT P0, [R112+URZ+0x40], R5 ;  /* 0x00004005700075a7 */ /* 0x00872400080011ff */
[----:B----4-:R-:W-:Y:S05]  /*a130*/  @!P0 NANOSLEEP.SYNCS 0x989680 ;  /* 0x009896800000895d */ /* 0x010fea0003900000 */
[----:B------:R-:W4:Y:S02]  /*a140*/  @!P0 SYNCS.PHASECHK.TRANS64 P0, [R112+URZ+0x40], R5 ;  /* 0x00004005700085a7 */ /* 0x000f2400080010ff */
[----:B----4-:R-:W-:Y:S05]  /*a150*/  @!P0 BRA `(.L_x_119) ;  /* 0xfffffffc00f08947 */ /* 0x010fea000383ffff */
[----:B------:R-:W-:Y:S05]  /*a160*/  BRA `(.L_x_118) ;  /* 0xffffffd800687947 */ /* 0x000fea000383ffff */
.L_x_127:
[----:B---3--:R3:W4:Y:S02]  /*a170*/  SYNCS.PHASECHK.TRANS64.TRYWAIT P0, [R102+URZ+0x40], R3 ;  /* 0x00004003660075a7 */ /* 0x00872400080011ff */
[----:B----4-:R-:W-:Y:S05]  /*a180*/  @!P0 NANOSLEEP.SYNCS 0x989680 ;  /* 0x009896800000895d */ /* 0x010fea0003900000 */
[----:B------:R-:W4:Y:S02]  /*a190*/  @!P0 SYNCS.PHASECHK.TRANS64 P0, [R102+URZ+0x40], R3 ;  /* 0x00004003660085a7 */ /* 0x000f2400080010ff */
[----:B----4-:R-:W-:Y:S05]  /*a1a0*/  @!P0 BRA `(.L_x_127) ;  /* 0xfffffffc00f08947 */ /* 0x010fea000383ffff */
[----:B------:R-:W-:Y:S05]  /*a1b0*/  BRA `(.L_x_126) ;  /* 0xffffffe400b47947 */ /* 0x000fea000383ffff */
        .weak           $__internal_0_$__cuda_sm10x_tcgen05_guardrail_trap_col_being_dealloced_not_returned_by_alloc
        .type           $__internal_0_$__cuda_sm10x_tcgen05_guardrail_trap_col_being_dealloced_not_returned_by_alloc,@function
        .size           $__internal_0_$__cuda_sm10x_tcgen05_guardrail_trap_col_being_dealloced_not_returned_by_alloc,($__internal_1_$__cuda_sm10x_tcgen05_guardrail_trap_phase_invalid_during_alloc - $__internal_0_$__cuda_sm10x_tcgen05_guardrail_trap_col_being_dealloced_not_returned_by_alloc)
$__internal_0_$__cuda_sm10x_tcgen05_guardrail_trap_col_being_dealloced_not_returned_by_alloc:
[----:B------:R-:W-:Y:S05]  /*a1c0*/  BPT.TRAP 0x1 ;  /* 0x000000040000795c */ /* 0x000fea0000300000 */
[----:B------:R-:W-:-:S04]  /*a1d0*/  HFMA2 R3, -RZ, RZ, 0, 0 ;  /* 0x00000000ff037431 */ /* 0x000fc800000001ff */
[----:B------:R-:W-:Y:S05]  /*a1e0*/  RET.REL.NODEC R2 `(_ZN7cutlass13device_kernelINS_4gemm6kernel13GemmUniversalIN4cute5tupleIJiiiiEEENS1_10collective13CollectiveMmaINS1_35MainloopSm100TmaUmmaWarpSpecializedILi4ELi2ELi4ENS5_IJNS4_1CILi1EEENSA_ILi2EEESB_EEEEENS5_IJNSA_ILi64EEENSA_ILi256EEESF_EEENS_12float_e4m3_tENS5_IJlSB_lEEESI_SJ_NS4_8TiledMMAINS4_8MMA_AtomIJNS4_10MMA_TraitsINS4_19SM100_MMA_F8F6F4_SSEJSI_SI_fSF_SG_NS4_17integral_constantINS4_4UMMA5MajorELSQ_0EEESR_NSO_INSP_7ScaleInELSS_0EEEST_EEEEEENS4_6LayoutINS5_IJSB_SB_SB_EEENS5_IJNSA_ILi0EEESY_SY_EEEEENS5_IJNS4_10UnderscoreES11_S11_EEEEENS4_23SM90_TMA_LOAD_MULTICASTENS4_14ComposedLayoutINS4_7SwizzleILi2ELi4ELi3EEENS4_18smem_ptr_flag_bitsILi8EEENSW_INS5_IJNSA_ILi8EEESF_EEENS5_IJSF_SB_EEEEEEEvNS4_8identityENS4_13SM90_TMA_LOADES1E_vS1F_EENS_8epilogue10collective18CollectiveEpilogueINS1I_23Sm100TmaWarpSpecializedILi4ELi2ELi32ELb0ELb0EEEJSH_NS5_IJNSW_ISF_SB_EES1N_EEESI_SJ_SI_SJ_NS1I_6fusion15FusionCallbacksIS1M_NS1P_17LinearCombinationISI_fSI_fLNS_15FloatRoundStyleE2EEESH_S1O_JEEENS4_5SM1004TMEM4LOAD26SM100_TMEM_LOAD_16dp32b32xES1G_S1E_NS4_39AutoVectorizingCopyWithAssumedAlignmentILi128EEENS4_14SM90_TMA_STOREES1E_S20_S20_EEEvvEEEEvNT_6ParamsE) ;  /* 0xffffff5c02847950 */ /* 0x000fea0003c3ffff */
        .weak           $__internal_1_$__cuda_sm10x_tcgen05_guardrail_trap_phase_invalid_during_alloc
        .type           $__internal_1_$__cuda_sm10x_tcgen05_guardrail_trap_phase_invalid_during_alloc,@function
        .size           $__internal_1_$__cuda_sm10x_tcgen05_guardrail_trap_phase_invalid_during_alloc,($__internal_2_$__cuda_sm10x_tcgen05_guardrail_trap_unallocated_columns_being_dealloced - $__internal_1_$__cuda_sm10x_tcgen05_guardrail_trap_phase_invalid_during_alloc)
$__internal_1_$__cuda_sm10x_tcgen05_guardrail_trap_phase_invalid_during_alloc:
[----:B------:R-:W-:Y:S05]  /*a1f0*/  BPT.TRAP 0x1 ;  /* 0x000000040000795c */ /* 0x000fea0000300000 */
[----:B------:R-:W-:-:S04]  /*a200*/  MOV R5, 0x0 ;  /* 0x0000000000057802 */ /* 0x000fc80000000f00 */
[----:B------:R-:W-:Y:S05]  /*a210*/  RET.REL.NODEC R4 `(_ZN7cutlass13device_kernelINS_4gemm6kernel13GemmUniversalIN4cute5tupleIJiiiiEEENS1_10collective13CollectiveMmaINS1_35MainloopSm100TmaUmmaWarpSpecializedILi4ELi2ELi4ENS5_IJNS4_1CILi1EEENSA_ILi2EEESB_EEEEENS5_IJNSA_ILi64EEENSA_ILi256EEESF_EEENS_12float_e4m3_tENS5_IJlSB_lEEESI_SJ_NS4_8TiledMMAINS4_8MMA_AtomIJNS4_10MMA_TraitsINS4_19SM100_MMA_F8F6F4_SSEJSI_SI_fSF_SG_NS4_17integral_constantINS4_4UMMA5MajorELSQ_0EEESR_NSO_INSP_7ScaleInELSS_0EEEST_EEEEEENS4_6LayoutINS5_IJSB_SB_SB_EEENS5_IJNSA_ILi0EEESY_SY_EEEEENS5_IJNS4_10UnderscoreES11_S11_EEEEENS4_23SM90_TMA_LOAD_MULTICASTENS4_14ComposedLayoutINS4_7SwizzleILi2ELi4ELi3EEENS4_18smem_ptr_flag_bitsILi8EEENSW_INS5_IJNSA_ILi8EEESF_EEENS5_IJSF_SB_EEEEEEEvNS4_8identityENS4_13SM90_TMA_LOADES1E_vS1F_EENS_8epilogue10collective18CollectiveEpilogueINS1I_23Sm100TmaWarpSpecializedILi4ELi2ELi32ELb0ELb0EEEJSH_NS5_IJNSW_ISF_SB_EES1N_EEESI_SJ_SI_SJ_NS1I_6fusion15FusionCallbacksIS1M_NS1P_17LinearCombinationISI_fSI_fLNS_15FloatRoundStyleE2EEESH_S1O_JEEENS4_5SM1004TMEM4LOAD26SM100_TMEM_LOAD_16dp32b32xES1G_S1E_NS4_39AutoVectorizingCopyWithAssumedAlignmentILi128EEENS4_14SM90_TMA_STOREES1E_S20_S20_EEEvvEEEEvNT_6ParamsE) ;  /* 0xffffff5c04787950 */ /* 0x000fea0003c3ffff */
        .weak           $__internal_2_$__cuda_sm10x_tcgen05_guardrail_trap_unallocated_columns_being_dealloced
        .type           $__internal_2_$__cuda_sm10x_tcgen05_guardrail_trap_unallocated_columns_being_dealloced,@function
        .size           $__internal_2_$__cuda_sm10x_tcgen05_guardrail_trap_unallocated_columns_being_dealloced,(.L_x_177 - $__internal_2_$__cuda_sm10x_tcgen05_guardrail_trap_unallocated_columns_being_dealloced)
$__internal_2_$__cuda_sm10x_tcgen05_guardrail_trap_unallocated_columns_being_dealloced:
[----:B------:R-:W-:Y:S05]  /*a220*/  BPT.TRAP 0x1 ;  /* 0x000000040000795c */ /* 0x000fea0000300000 */
[----:B------:R-:W-:-:S04]  /*a230*/  HFMA2 R3, -RZ, RZ, 0, 0 ;  /* 0x00000000ff037431 */ /* 0x000fc800000001ff */
[----:B------:R-:W-:Y:S05]  /*a240*/  RET.REL.NODEC R2 `(_ZN7cutlass13device_kernelINS_4gemm6kernel13GemmUniversalIN4cute5tupleIJiiiiEEENS1_10collective13CollectiveMmaINS1_35MainloopSm100TmaUmmaWarpSpecializedILi4ELi2ELi4ENS5_IJNS4_1CILi1EEENSA_ILi2EEESB_EEEEENS5_IJNSA_ILi64EEENSA_ILi256EEESF_EEENS_12float_e4m3_tENS5_IJlSB_lEEESI_SJ_NS4_8TiledMMAINS4_8MMA_AtomIJNS4_10MMA_TraitsINS4_19SM100_MMA_F8F6F4_SSEJSI_SI_fSF_SG_NS4_17integral_constantINS4_4UMMA5MajorELSQ_0EEESR_NSO_INSP_7ScaleInELSS_0EEEST_EEEEEENS4_6LayoutINS5_IJSB_SB_SB_EEENS5_IJNSA_ILi0EEESY_SY_EEEEENS5_IJNS4_10UnderscoreES11_S11_EEEEENS4_23SM90_TMA_LOAD_MULTICASTENS4_14ComposedLayoutINS4_7SwizzleILi2ELi4ELi3EEENS4_18smem_ptr_flag_bitsILi8EEENSW_INS5_IJNSA_ILi8EEESF_EEENS5_IJSF_SB_EEEEEEEvNS4_8identityENS4_13SM90_TMA_LOADES1E_vS1F_EENS_8epilogue10collective18CollectiveEpilogueINS1I_23Sm100TmaWarpSpecializedILi4ELi2ELi32ELb0ELb0EEEJSH_NS5_IJNSW_ISF_SB_EES1N_EEESI_SJ_SI_SJ_NS1I_6fusion15FusionCallbacksIS1M_NS1P_17LinearCombinationISI_fSI_fLNS_15FloatRoundStyleE2EEESH_S1O_JEEENS4_5SM1004TMEM4LOAD26SM100_TMEM_LOAD_16dp32b32xES1G_S1E_NS4_39AutoVectorizingCopyWithAssumedAlignmentILi128EEENS4_14SM90_TMA_STOREES1E_S20_S20_EEEvvEEEEvNT_6ParamsE) ;  /* 0xffffff5c026c7950 */ /* 0x000fea0003c3ffff */
.L_x_176:
[----:B------:R-:W-:-:S00]  /*a250*/  BRA `(.L_x_176) ;  /* 0xfffffffc00fc7947 */ /* 0x000fc0000383ffff */
[----:B------:R-:W-:-:S00]  /*a260*/  NOP ;  /* 0x0000000000007918 */ /* 0x000fc00000000000 */
        /* <DEDUP_REMOVED lines=9> */
.L_x_177:


//--------------------- .nv.global.init           --------------------------
	.section	.nv.global.init,"aw",@progbits
.nv.global.init:
	.type		$str$27,@object
	.size		$str$27,($str$28 - $str$27)
$str$27:
        /*0000*/ 	.byte	0x28, 0x61, 0x64, 0x64, 0x72, 0x65, 0x73, 0x73, 0x20, 0x26, 0x20, 0x6d, 0x61, 0x73, 0x6b, 0x29
        /*0010*/ 	.byte	0x20, 0x3d, 0x3d, 0x20, 0x30, 0x00
	.type		$str$28,@object
	.size		$str$28,($str$26 - $str$28)
$str$28:
        /*0016*/ 	.byte	0x2f, 0x74, 0x6d, 0x70, 0x2f, 0x63, 0x75, 0x74, 0x6c, 0x61, 0x73, 0x73, 0x5f, 0x73, 0x77, 0x65
        /*0026*/ 	.byte	0x65, 0x70, 0x5f, 0x73, 0x72, 0x63, 0x2f, 0x69, 0x6e, 0x63, 0x6c, 0x75, 0x64, 0x65, 0x2f, 0x63
        /*0036*/ 	.byte	0x75, 0x74, 0x65, 0x2f, 0x70, 0x6f, 0x69, 0x6e, 0x74, 0x65, 0x72, 0x5f, 0x66, 0x6c, 0x61, 0x67
        /*0046*/ 	.byte	0x67, 0x65, 0x64, 0x2e, 0x68, 0x70, 0x70, 0x00
	.type		$str$26,@object
	.size		$str$26,($str$25 - $str$26)
$str$26:
        /*004e*/ 	.byte	0x2f, 0x74, 0x6d, 0x70, 0x2f, 0x63, 0x75, 0x74, 0x6c, 0x61, 0x73, 0x73, 0x5f, 0x73, 0x77, 0x65
        /*005e*/ 	.byte	0x65, 0x70, 0x5f, 0x73, 0x72, 0x63, 0x2f, 0x69, 0x6e, 0x63, 0x6c, 0x75, 0x64, 0x65, 0x2f, 0x63
        /*006e*/ 	.byte	0x75, 0x74, 0x65, 0x2f, 0x61, 0x74, 0x6f, 0x6d, 0x2f, 0x63, 0x6f, 0x70, 0x79, 0x5f, 0x74, 0x72
        /*007e*/ 	.byte	0x61, 0x69, 0x74, 0x73, 0x5f, 0x73, 0x6d, 0x31, 0x30, 0x30, 0x2e, 0x68, 0x70, 0x70, 0x00
	.type		$str$25,@object
	.size		$str$25,(__unnamed_1 - $str$25)
$str$25:
        /*008d*/ 	.byte	0x28, 0x28, 0x75, 0x69, 0x6e, 0x74, 0x33, 0x32, 0x5f, 0x74, 0x28, 0x74, 0x68, 0x72, 0x65, 0x61
        /*009d*/ 	.byte	0x64, 0x49, 0x64, 0x78, 0x2e, 0x78, 0x29, 0x20, 0x2f, 0x20, 0x33, 0x32, 0x29, 0x20, 0x25, 0x20
        /*00ad*/ 	.byte	0x34, 0x29, 0x20, 0x3d, 0x3d, 0x20, 0x28, 0x28, 0x28, 0x74, 0x6d, 0x65, 0x6d, 0x5f, 0x61, 0x64
        /*00bd*/ 	.byte	0x64, 0x72, 0x20, 0x3e, 0x3e, 0x20, 0x31, 0x36, 0x29, 0x20, 0x2f, 0x20, 0x33, 0x32, 0x29, 0x20
        /*00cd*/ 	.byte	0x25, 0x20, 0x34, 0x29, 0x00
	.type		__unnamed_1,@object
	.size		__unnamed_1,(__unnamed_2 - __unnamed_1)
__unnamed_1:
        /*00d2*/ 	.byte	0x61, 0x75, 0x74, 0x6f, 0x20, 0x63, 0x75, 0x74, 0x65, 0x3a, 0x3a, 0x61, 0x73, 0x5f, 0x70, 0x6f
        /* <DEDUP_REMOVED lines=24> */
        /*0262*/ 	.byte	0x3c, 0x34, 0x30, 0x39, 0x36, 0x3e, 0x3e, 0x3e, 0x3e, 0x5d, 0x00
	.type		__unnamed_2,@object
	.size		__unnamed_2,(__unnamed_3 - __unnamed_2)
__unnamed_2:
        /* <DEDUP_REMOVED lines=26> */
	.type		__unnamed_3,@object
	.size		__unnamed_3,(.L_3 - __unnamed_3)
__unnamed_3:
        /* <DEDUP_REMOVED lines=40> */
        /*0688*/ 	.byte	0x74, 0x65, 0x3a, 0x3a, 0x43, 0x3c, 0x30, 0x3e, 0x3e, 0x3e, 0x3e, 0x5d, 0x00
.L_3:


//--------------------- .nv.shared._ZN7cutlass13device_kernelINS_4gemm6kernel13GemmUniversalIN4cute5tupleIJiiiiEEENS1_10collective13CollectiveMmaINS1_35MainloopSm100TmaUmmaWarpSpecializedILi4ELi2ELi4ENS5_IJNS4_1CILi1EEENSA_ILi2EEESB_EEEEENS5_IJNSA_ILi64EEENSA_ILi256EEESF_EEENS_12float_e4m3_tENS5_IJlSB_lEEESI_SJ_NS4_8TiledMMAINS4_8MMA_AtomIJNS4_10MMA_TraitsINS4_19SM100_MMA_F8F6F4_SSEJSI_SI_fSF_SG_NS4_17integral_constantINS4_4UMMA5MajorELSQ_0EEESR_NSO_INSP_7ScaleInELSS_0EEEST_EEEEEENS4_6LayoutINS5_IJSB_SB_SB_EEENS5_IJNSA_ILi0EEESY_SY_EEEEENS5_IJNS4_10UnderscoreES11_S11_EEEEENS4_23SM90_TMA_LOAD_MULTICASTENS4_14ComposedLayoutINS4_7SwizzleILi2ELi4ELi3EEENS4_18smem_ptr_flag_bitsILi8EEENSW_INS5_IJNSA_ILi8EEESF_EEENS5_IJSF_SB_EEEEEEEvNS4_8identityENS4_13SM90_TMA_LOADES1E_vS1F_EENS_8epilogue10collective18CollectiveEpilogueINS1I_23Sm100TmaWarpSpecializedILi4ELi2ELi32ELb0ELb0EEEJSH_NS5_IJNSW_ISF_SB_EES1N_EEESI_SJ_SI_SJ_NS1I_6fusion15FusionCallbacksIS1M_NS1P_17LinearCombinationISI_fSI_fLNS_15FloatRoundStyleE2EEESH_S1O_JEEENS4_5SM1004TMEM4LOAD26SM100_TMEM_LOAD_16dp32b32xES1G_S1E_NS4_39AutoVectorizingCopyWithAssumedAlignmentILi128EEENS4_14SM90_TMA_STOREES1E_S20_S20_EEEvvEEEEvNT_6ParamsE --------------------------
	.section	.nv.shared._ZN7cutlass13device_kernelINS_4gemm6kernel13GemmUniversalIN4cute5tupleIJiiiiEEENS1_10collective13CollectiveMmaINS1_35MainloopSm100TmaUmmaWarpSpecializedILi4ELi2ELi4ENS5_IJNS4_1CILi1EEENSA_ILi2EEESB_EEEEENS5_IJNSA_ILi64EEENSA_ILi256EEESF_EEENS_12float_e4m3_tENS5_IJlSB_lEEESI_SJ_NS4_8TiledMMAINS4_8MMA_AtomIJNS4_10MMA_TraitsINS4_19SM100_MMA_F8F6F4_SSEJSI_SI_fSF_SG_NS4_17integral_constantINS4_4UMMA5MajorELSQ_0EEESR_NSO_INSP_7ScaleInELSS_0EEEST_EEEEEENS4_6LayoutINS5_IJSB_SB_SB_EEENS5_IJNSA_ILi0EEESY_SY_EEEEENS5_IJNS4_10UnderscoreES11_S11_EEEEENS4_23SM90_TMA_LOAD_MULTICASTENS4_14ComposedLayoutINS4_7SwizzleILi2ELi4ELi3EEENS4_18smem_ptr_flag_bitsILi8EEENSW_INS5_IJNSA_ILi8EEESF_EEENS5_IJSF_SB_EEEEEEEvNS4_8identityENS4_13SM90_TMA_LOADES1E_vS1F_EENS_8epilogue10collective18CollectiveEpilogueINS1I_23Sm100TmaWarpSpecializedILi4ELi2ELi32ELb0ELb0EEEJSH_NS5_IJNSW_ISF_SB_EES1N_EEESI_SJ_SI_SJ_NS1I_6fusion15FusionCallbacksIS1M_NS1P_17LinearCombinationISI_fSI_fLNS_15FloatRoundStyleE2EEESH_S1O_JEEENS4_5SM1004TMEM4LOAD26SM100_TMEM_LOAD_16dp32b32xES1G_S1E_NS4_39AutoVectorizingCopyWithAssumedAlignmentILi128EEENS4_14SM90_TMA_STOREES1E_S20_S20_EEEvvEEEEvNT_6ParamsE,"aw",@nobits
	.sectionflags	@""
	.align	16
	.zero		1024


//--------------------- .nv.shared.reserved.0     --------------------------
	.section	.nv.shared.reserved.0,"aw",@nobits
	.weak		__nv_reservedSMEM_offset_0_alias
	.size		__nv_reservedSMEM_offset_0_alias, 0, 64
	.other		__nv_reservedSMEM_offset_0_alias,@"STO_CUDA_RESERVED_SHARED STV_DEFAULT"
__nv_reservedSMEM_offset_0_alias:
	.zero		0
.nv.shared.reserved.0:
	.zero		64
	.weak		__nv_reservedSMEM_tcgen05_partition
	.type		__nv_reservedSMEM_tcgen05_partition,@object
	.size		__nv_reservedSMEM_tcgen05_partition,(.L_0 - __nv_reservedSMEM_tcgen05_partition)
__nv_reservedSMEM_tcgen05_partition:
	.zero		32
.L_0:


//--------------------- .nv.global                --------------------------
	.section	.nv.global,"aw",@nobits
.nv.global:
	.type		_ZN39_INTERNAL_452e50dc_4_k_cu_2726a8d6_80674cute1_E,@object
	.size		_ZN39_INTERNAL_452e50dc_4_k_cu_2726a8d6_80674cute1_E,(_ZN39_INTERNAL_452e50dc_4_k_cu_2726a8d6_80674cuda3std3__45__cpo6cbeginE - _ZN39_INTERNAL_452e50dc_4_k_cu_2726a8d6_80674cute1_E)
_ZN39_INTERNAL_452e50dc_4_k_cu_2726a8d6_80674cute1_E:
	.zero		1
	.type		_ZN39_INTERNAL_452e50dc_4_k_cu_2726a8d6_80674cuda3std3__45__cpo6cbeginE,@object
	.size		_ZN39_INTERNAL_452e50dc_4_k_cu_2726a8d6_80674cuda3std3__45__cpo6cbeginE,(_ZN39_INTERNAL_452e50dc_4_k_cu_2726a8d6_80674cuda3std3__48in_placeE - _ZN39_INTERNAL_452e50dc_4_k_cu_2726a8d6_80674cuda3std3__45__cpo6cbeginE)
_ZN39_INTERNAL_452e50dc_4_k_cu_2726a8d6_80674cuda3std3__45__cpo6cbeginE:
	.zero		1
	.type		_ZN39_INTERNAL_452e50dc_4_k_cu_2726a8d6_80674cuda3std3__48in_placeE,@object
	.size		_ZN39_INTERNAL_452e50dc_4_k_cu_2726a8d6_80674cuda3std3__48in_placeE,(_ZN39_INTERNAL_452e50dc_4_k_cu_2726a8d6_80674cuda3std6ranges3__45__cpo9iter_moveE - _ZN39_INTERNAL_452e50dc_4_k_cu_2726a8d6_80674cuda3std3__48in_placeE)
_ZN39_INTERNAL_452e50dc_4_k_cu_2726a8d6_80674cuda3std3__48in_placeE:
	.zero		1
	.type		_ZN39_INTERNAL_452e50dc_4_k_cu_2726a8d6_80674cuda3std6ranges3__45__cpo9iter_moveE,@object
	.size		_ZN39_INTERNAL_452e50dc_4_k_cu_2726a8d6_80674cuda3std6ranges3__45__cpo9iter_moveE,(_ZN39_INTERNAL_452e50dc_4_k_cu_2726a8d6_80674cuda3std3__45__cpo5beginE - _ZN39_INTERNAL_452e50dc_4_k_cu_2726a8d6_80674cuda3std6ranges3__45__cpo9iter_moveE)
_ZN39_INTERNAL_452e50dc_4_k_cu_2726a8d6_80674cuda3std6ranges3__45__cpo9iter_moveE:
	.zero		1
	.type		_ZN39_INTERNAL_452e50dc_4_k_cu_2726a8d6_80674cuda3std3__45__cpo5beginE,@object
	.size		_ZN39_INTERNAL_452e50dc_4_k_cu_2726a8d6_80674cuda3std3__45__cpo5beginE,(_ZN39_INTERNAL_452e50dc_4_k_cu_2726a8d6_80674cuda3std3__441_GLOBAL__N__452e50dc_4_k_cu_2726a8d6_80676ignoreE - _ZN39_INTERNAL_452e50dc_4_k_cu_2726a8d6_80674cuda3std3__45__cpo5beginE)
_ZN39_INTERNAL_452e50dc_4_k_cu_2726a8d6_80674cuda3std3__45__cpo5beginE:
	.zero		1
	.type		_ZN39_INTERNAL_452e50dc_4_k_cu_2726a8d6_80674cuda3std3__441_GLOBAL__N__452e50dc_4_k_cu_2726a8d6_80676ignoreE,@object
	.size		_ZN39_INTERNAL_452e50dc_4_k_cu_2726a8d6_80674cuda3std3__441_GLOBAL__N__452e50dc_4_k_cu_2726a8d6_80676ignoreE,(_ZN39_INTERNAL_452e50dc_4_k_cu_2726a8d6_80674cute7productE - _ZN39_INTERNAL_452e50dc_4_k_cu_2726a8d6_80674cuda3std3__441_GLOBAL__N__452e50dc_4_k_cu_2726a8d6_80676ignoreE)
_ZN39_INTERNAL_452e50dc_4_k_cu_2726a8d6_80674cuda3std3__441_GLOBAL__N__452e50dc_4_k_cu_2726a8d6_80676ignoreE:
	.zero		1
	.type		_ZN39_INTERNAL_452e50dc_4_k_cu_2726a8d6_80674cute7productE,@object
	.size		_ZN39_INTERNAL_452e50dc_4_k_cu_2726a8d6_80674cute7productE,(_ZN39_INTERNAL_452e50dc_4_k_cu_2726a8d6_80674cuda3std3__45__cpo3endE - _ZN39_INTERNAL_452e50dc_4_k_cu_2726a8d6_80674cute7productE)
_ZN39_INTERNAL_452e50dc_4_k_cu_2726a8d6_80674cute7productE:
	.zero		1
	.type		_ZN39_INTERNAL_452e50dc_4_k_cu_2726a8d6_80674cuda3std3__45__cpo3endE,@object
	.size		_ZN39_INTERNAL_452e50dc_4_k_cu_2726a8d6_80674cuda3std3__45__cpo3endE,(_ZN39_INTERNAL_452e50dc_4_k_cu_2726a8d6_80674cuda3std3__419piecewise_constructE - _ZN39_INTERNAL_452e50dc_4_k_cu_2726a8d6_80674cuda3std3__45__cpo3endE)
_ZN39_INTERNAL_452e50dc_4_k_cu_2726a8d6_80674cuda3std3__45__cpo3endE:
	.zero		1
	.type		_ZN39_INTERNAL_452e50dc_4_k_cu_2726a8d6_80674cuda3std3__419piecewise_constructE,@object
	.size		_ZN39_INTERNAL_452e50dc_4_k_cu_2726a8d6_80674cuda3std3__419piecewise_constructE,(_ZN39_INTERNAL_452e50dc_4_k_cu_2726a8d6_80674cuda3std3__45__cpo4cendE - _ZN39_INTERNAL_452e50dc_4_k_cu_2726a8d6_80674cuda3std3__419piecewise_constructE)
_ZN39_INTERNAL_452e50dc_4_k_cu_2726a8d6_80674cuda3std3__419piecewise_constructE:
	.zero		1
	.type		_ZN39_INTERNAL_452e50dc_4_k_cu_2726a8d6_80674cuda3std3__45__cpo4cendE,@object
	.size		_ZN39_INTERNAL_452e50dc_4_k_cu_2726a8d6_80674cuda3std3__45__cpo4cendE,(_ZN39_INTERNAL_452e50dc_4_k_cu_2726a8d6_80674cuda3std6ranges3__45__cpo4swapE - _ZN39_INTERNAL_452e50dc_4_k_cu_2726a8d6_80674cuda3std3__45__cpo4cendE)
_ZN39_INTERNAL_452e50dc_4_k_cu_2726a8d6_80674cuda3std3__45__cpo4cendE:
	.zero		1
	.type		_ZN39_INTERNAL_452e50dc_4_k_cu_2726a8d6_80674cuda3std6ranges3__45__cpo4swapE,@object
	.size		_ZN39_INTERNAL_452e50dc_4_k_cu_2726a8d6_80674cuda3std6ranges3__45__cpo4swapE,(.L_11 - _ZN39_INTERNAL_452e50dc_4_k_cu_2726a8d6_80674cuda3std6ranges3__45__cpo4swapE)
_ZN39_INTERNAL_452e50dc_4_k_cu_2726a8d6_80674cuda3std6ranges3__45__cpo4swapE:
	.zero		1
.L_11:


//--------------------- .nv.constant0._ZN7cutlass13device_kernelINS_4gemm6kernel13GemmUniversalIN4cute5tupleIJiiiiEEENS1_10collective13CollectiveMmaINS1_35MainloopSm100TmaUmmaWarpSpecializedILi4ELi2ELi4ENS5_IJNS4_1CILi1EEENSA_ILi2EEESB_EEEEENS5_IJNSA_ILi64EEENSA_ILi256EEESF_EEENS_12float_e4m3_tENS5_IJlSB_lEEESI_SJ_NS4_8TiledMMAINS4_8MMA_AtomIJNS4_10MMA_TraitsINS4_19SM100_MMA_F8F6F4_SSEJSI_SI_fSF_SG_NS4_17integral_constantINS4_4UMMA5MajorELSQ_0EEESR_NSO_INSP_7ScaleInELSS_0EEEST_EEEEEENS4_6LayoutINS5_IJSB_SB_SB_EEENS5_IJNSA_ILi0EEESY_SY_EEEEENS5_IJNS4_10UnderscoreES11_S11_EEEEENS4_23SM90_TMA_LOAD_MULTICASTENS4_14ComposedLayoutINS4_7SwizzleILi2ELi4ELi3EEENS4_18smem_ptr_flag_bitsILi8EEENSW_INS5_IJNSA_ILi8EEESF_EEENS5_IJSF_SB_EEEEEEEvNS4_8identityENS4_13SM90_TMA_LOADES1E_vS1F_EENS_8epilogue10collective18CollectiveEpilogueINS1I_23Sm100TmaWarpSpecializedILi4ELi2ELi32ELb0ELb0EEEJSH_NS5_IJNSW_ISF_SB_EES1N_EEESI_SJ_SI_SJ_NS1I_6fusion15FusionCallbacksIS1M_NS1P_17LinearCombinationISI_fSI_fLNS_15FloatRoundStyleE2EEESH_S1O_JEEENS4_5SM1004TMEM4LOAD26SM100_TMEM_LOAD_16dp32b32xES1G_S1E_NS4_39AutoVectorizingCopyWithAssumedAlignmentILi128EEENS4_14SM90_TMA_STOREES1E_S20_S20_EEEvvEEEEvNT_6ParamsE --------------------------
	.section	.nv.constant0._ZN7cutlass13device_kernelINS_4gemm6kernel13GemmUniversalIN4cute5tupleIJiiiiEEENS1_10collective13CollectiveMmaINS1_35MainloopSm100TmaUmmaWarpSpecializedILi4ELi2ELi4ENS5_IJNS4_1CILi1EEENSA_ILi2EEESB_EEEEENS5_IJNSA_ILi64EEENSA_ILi256EEESF_EEENS_12float_e4m3_tENS5_IJlSB_lEEESI_SJ_NS4_8TiledMMAINS4_8MMA_AtomIJNS4_10MMA_TraitsINS4_19SM100_MMA_F8F6F4_SSEJSI_SI_fSF_SG_NS4_17integral_constantINS4_4UMMA5MajorELSQ_0EEESR_NSO_INSP_7ScaleInELSS_0EEEST_EEEEEENS4_6LayoutINS5_IJSB_SB_SB_EEENS5_IJNSA_ILi0EEESY_SY_EEEEENS5_IJNS4_10UnderscoreES11_S11_EEEEENS4_23SM90_TMA_LOAD_MULTICASTENS4_14ComposedLayoutINS4_7SwizzleILi2ELi4ELi3EEENS4_18smem_ptr_flag_bitsILi8EEENSW_INS5_IJNSA_ILi8EEESF_EEENS5_IJSF_SB_EEEEEEEvNS4_8identityENS4_13SM90_TMA_LOADES1E_vS1F_EENS_8epilogue10collective18CollectiveEpilogueINS1I_23Sm100TmaWarpSpecializedILi4ELi2ELi32ELb0ELb0EEEJSH_NS5_IJNSW_ISF_SB_EES1N_EEESI_SJ_SI_SJ_NS1I_6fusion15FusionCallbacksIS1M_NS1P_17LinearCombinationISI_fSI_fLNS_15FloatRoundStyleE2EEESH_S1O_JEEENS4_5SM1004TMEM4LOAD26SM100_TMEM_LOAD_16dp32b32xES1G_S1E_NS4_39AutoVectorizingCopyWithAssumedAlignmentILi128EEENS4_14SM90_TMA_STOREES1E_S20_S20_EEEvvEEEEvNT_6ParamsE,"a",@progbits
	.sectionflags	@""
	.align	4
.nv.constant0._ZN7cutlass13device_kernelINS_4gemm6kernel13GemmUniversalIN4cute5tupleIJiiiiEEENS1_10collective13CollectiveMmaINS1_35MainloopSm100TmaUmmaWarpSpecializedILi4ELi2ELi4ENS5_IJNS4_1CILi1EEENSA_ILi2EEESB_EEEEENS5_IJNSA_ILi64EEENSA_ILi256EEESF_EEENS_12float_e4m3_tENS5_IJlSB_lEEESI_SJ_NS4_8TiledMMAINS4_8MMA_AtomIJNS4_10MMA_TraitsINS4_19SM100_MMA_F8F6F4_SSEJSI_SI_fSF_SG_NS4_17integral_constantINS4_4UMMA5MajorELSQ_0EEESR_NSO_INSP_7ScaleInELSS_0EEEST_EEEEEENS4_6LayoutINS5_IJSB_SB_SB_EEENS5_IJNSA_ILi0EEESY_SY_EEEEENS5_IJNS4_10UnderscoreES11_S11_EEEEENS4_23SM90_TMA_LOAD_MULTICASTENS4_14ComposedLayoutINS4_7SwizzleILi2ELi4ELi3EEENS4_18smem_ptr_flag_bitsILi8EEENSW_INS5_IJNSA_ILi8EEESF_EEENS5_IJSF_SB_EEEEEEEvNS4_8identityENS4_13SM90_TMA_LOADES1E_vS1F_EENS_8epilogue10collective18CollectiveEpilogueINS1I_23Sm100TmaWarpSpecializedILi4ELi2ELi32ELb0ELb0EEEJSH_NS5_IJNSW_ISF_SB_EES1N_EEESI_SJ_SI_SJ_NS1I_6fusion15FusionCallbacksIS1M_NS1P_17LinearCombinationISI_fSI_fLNS_15FloatRoundStyleE2EEESH_S1O_JEEENS4_5SM1004TMEM4LOAD26SM100_TMEM_LOAD_16dp32b32xES1G_S1E_NS4_39AutoVectorizingCopyWithAssumedAlignmentILi128EEENS4_14SM90_TMA_STOREES1E_S20_S20_EEEvvEEEEvNT_6ParamsE:
	.zero		2944


//--------------------- SYMBOLS --------------------------

	.type		.nv.reservedSmem.offset0,@object
	.size		.nv.reservedSmem.offset0,0x4
	.type		.nv.reservedSmem.cap,@object
	.size		.nv.reservedSmem.cap,0x4
	.type		__assertfail,@function
